//
// Generated by NVIDIA NVVM Compiler
//
// Compiler Build ID: CL-36424714
// Cuda compilation tools, release 13.0, V13.0.88
// Based on NVVM 20.0.0
//

.version 9.0
.target sm_100
.address_size 64

	// .globl	_Z15mergeSortKernelPiS_jj
.extern .shared .align 16 .b8 arr[];

.visible .entry _Z15mergeSortKernelPiS_jj(
	.param .u64 .ptr .align 1 _Z15mergeSortKernelPiS_jj_param_0,
	.param .u64 .ptr .align 1 _Z15mergeSortKernelPiS_jj_param_1,
	.param .u32 _Z15mergeSortKernelPiS_jj_param_2,
	.param .u32 _Z15mergeSortKernelPiS_jj_param_3
)
{
	.reg .pred 	%p<26>;
	.reg .b32 	%r<133>;
	.reg .b64 	%rd<35>;

	ld.param.u64 	%rd5, [_Z15mergeSortKernelPiS_jj_param_0];
	ld.param.u64 	%rd6, [_Z15mergeSortKernelPiS_jj_param_1];
	ld.param.u32 	%r66, [_Z15mergeSortKernelPiS_jj_param_2];
	ld.param.u32 	%r67, [_Z15mergeSortKernelPiS_jj_param_3];
	cvta.to.global.u64 	%rd1, %rd6;
	cvta.to.global.u64 	%rd2, %rd5;
	mov.u32 	%r68, %ctaid.x;
	mov.u32 	%r69, %ntid.x;
	mov.u32 	%r70, %tid.x;
	mad.lo.s32 	%r1, %r68, %r69, %r70;
	setp.gt.u32 	%p1, %r1, %r67;
	@%p1 bra 	$L__BB0_24;
	mul.lo.s32 	%r127, %r66, %r1;
	setp.gt.u32 	%p2, %r127, %r67;
	@%p2 bra 	$L__BB0_24;
	add.s32 	%r71, %r66, %r127;
	add.s32 	%r72, %r71, -1;
	min.u32 	%r3, %r72, %r67;
	shr.u32 	%r4, %r66, 1;
	add.s32 	%r5, %r127, %r4;
	add.s32 	%r6, %r5, -1;
	setp.gt.s32 	%p3, %r127, %r6;
	setp.gt.s32 	%p4, %r5, %r3;
	or.pred  	%p5, %p3, %p4;
	mov.u32 	%r107, %r127;
	mov.u32 	%r108, %r5;
	mov.u32 	%r116, %r127;
	@%p5 bra 	$L__BB0_3;
	bra.uni 	$L__BB0_25;
$L__BB0_3:
	setp.gt.s32 	%p11, %r107, %r6;
	@%p11 bra 	$L__BB0_10;
	sub.s32 	%r81, %r5, %r107;
	and.b32  	%r10, %r81, 3;
	setp.eq.s32 	%p12, %r10, 0;
	mov.u32 	%r114, %r107;
	@%p12 bra 	$L__BB0_7;
	neg.s32 	%r110, %r10;
	mov.u32 	%r114, %r107;
$L__BB0_6:
	.pragma "nounroll";
	mul.wide.s32 	%rd13, %r116, 4;
	add.s64 	%rd14, %rd1, %rd13;
	mul.wide.s32 	%rd15, %r114, 4;
	add.s64 	%rd16, %rd2, %rd15;
	add.s32 	%r114, %r114, 1;
	ld.global.u32 	%r82, [%rd16];
	add.s32 	%r116, %r116, 1;
	st.global.u32 	[%rd14], %r82;
	add.s32 	%r110, %r110, 1;
	setp.ne.s32 	%p13, %r110, 0;
	@%p13 bra 	$L__BB0_6;
$L__BB0_7:
	sub.s32 	%r83, %r107, %r5;
	setp.gt.u32 	%p14, %r83, -4;
	@%p14 bra 	$L__BB0_10;
	add.s64 	%rd3, %rd1, 8;
	sub.s32 	%r84, %r114, %r127;
	sub.s32 	%r122, %r84, %r4;
$L__BB0_9:
	mul.wide.s32 	%rd17, %r116, 4;
	add.s64 	%rd18, %rd3, %rd17;
	mul.wide.s32 	%rd19, %r114, 4;
	add.s64 	%rd20, %rd2, %rd19;
	ld.global.u32 	%r85, [%rd20];
	st.global.u32 	[%rd18+-8], %r85;
	ld.global.u32 	%r86, [%rd20+4];
	st.global.u32 	[%rd18+-4], %r86;
	ld.global.u32 	%r87, [%rd20+8];
	st.global.u32 	[%rd18], %r87;
	add.s32 	%r114, %r114, 4;
	ld.global.u32 	%r88, [%rd20+12];
	add.s32 	%r116, %r116, 4;
	st.global.u32 	[%rd18+4], %r88;
	add.s32 	%r122, %r122, 4;
	setp.eq.s32 	%p15, %r122, 0;
	@%p15 bra 	$L__BB0_10;
	bra.uni 	$L__BB0_9;
$L__BB0_10:
	setp.lt.s32 	%p16, %r3, %r108;
	@%p16 bra 	$L__BB0_17;
	sub.s32 	%r89, %r3, %r108;
	add.s32 	%r90, %r89, 1;
	and.b32  	%r29, %r90, 3;
	setp.eq.s32 	%p17, %r29, 0;
	@%p17 bra 	$L__BB0_14;
	neg.s32 	%r117, %r29;
$L__BB0_13:
	.pragma "nounroll";
	mul.wide.s32 	%rd21, %r116, 4;
	add.s64 	%rd22, %rd1, %rd21;
	mul.wide.s32 	%rd23, %r108, 4;
	add.s64 	%rd24, %rd2, %rd23;
	add.s32 	%r108, %r108, 1;
	ld.global.u32 	%r91, [%rd24];
	add.s32 	%r116, %r116, 1;
	st.global.u32 	[%rd22], %r91;
	add.s32 	%r117, %r117, 1;
	setp.ne.s32 	%p18, %r117, 0;
	@%p18 bra 	$L__BB0_13;
$L__BB0_14:
	setp.lt.u32 	%p19, %r89, 3;
	@%p19 bra 	$L__BB0_17;
	add.s64 	%rd4, %rd1, 8;
	sub.s32 	%r129, %r108, %r3;
	add.s32 	%r128, %r108, -1;
$L__BB0_16:
	mul.wide.s32 	%rd25, %r116, 4;
	add.s64 	%rd26, %rd4, %rd25;
	add.s32 	%r93, %r128, 1;
	mul.wide.s32 	%rd27, %r93, 4;
	add.s64 	%rd28, %rd2, %rd27;
	ld.global.u32 	%r94, [%rd28];
	st.global.u32 	[%rd26+-8], %r94;
	ld.global.u32 	%r95, [%rd28+4];
	st.global.u32 	[%rd26+-4], %r95;
	ld.global.u32 	%r96, [%rd28+8];
	st.global.u32 	[%rd26], %r96;
	ld.global.u32 	%r97, [%rd28+12];
	add.s32 	%r116, %r116, 4;
	st.global.u32 	[%rd26+4], %r97;
	add.s32 	%r129, %r129, 4;
	add.s32 	%r128, %r128, 4;
	setp.eq.s32 	%p20, %r129, 1;
	@%p20 bra 	$L__BB0_17;
	bra.uni 	$L__BB0_16;
$L__BB0_17:
	setp.lt.s32 	%p21, %r3, %r127;
	@%p21 bra 	$L__BB0_24;
	sub.s32 	%r98, %r3, %r127;
	add.s32 	%r99, %r98, 1;
	and.b32  	%r47, %r99, 3;
	setp.eq.s32 	%p22, %r47, 0;
	@%p22 bra 	$L__BB0_21;
	neg.s32 	%r125, %r47;
$L__BB0_20:
	.pragma "nounroll";
	mul.wide.s32 	%rd29, %r127, 4;
	add.s64 	%rd30, %rd2, %rd29;
	add.s64 	%rd31, %rd1, %rd29;
	ld.global.u32 	%r100, [%rd31];
	st.global.u32 	[%rd30], %r100;
	add.s32 	%r127, %r127, 1;
	add.s32 	%r125, %r125, 1;
	setp.ne.s32 	%p23, %r125, 0;
	@%p23 bra 	$L__BB0_20;
$L__BB0_21:
	setp.lt.u32 	%p24, %r98, 3;
	@%p24 bra 	$L__BB0_24;
	sub.s32 	%r132, %r127, %r3;
	add.s32 	%r131, %r127, -1;
$L__BB0_23:
	add.s32 	%r102, %r131, 1;
	mul.wide.s32 	%rd32, %r102, 4;
	add.s64 	%rd33, %rd1, %rd32;
	ld.global.u32 	%r103, [%rd33];
	add.s64 	%rd34, %rd2, %rd32;
	st.global.u32 	[%rd34], %r103;
	ld.global.u32 	%r104, [%rd33+4];
	st.global.u32 	[%rd34+4], %r104;
	ld.global.u32 	%r105, [%rd33+8];
	st.global.u32 	[%rd34+8], %r105;
	ld.global.u32 	%r106, [%rd33+12];
	st.global.u32 	[%rd34+12], %r106;
	add.s32 	%r132, %r132, 4;
	add.s32 	%r131, %r131, 4;
	setp.ne.s32 	%p25, %r132, 1;
	@%p25 bra 	$L__BB0_23;
$L__BB0_24:
	ret;
$L__BB0_25:
	mul.wide.s32 	%rd7, %r107, 4;
	add.s64 	%rd8, %rd2, %rd7;
	ld.global.u32 	%r73, [%rd8];
	mul.wide.s32 	%rd9, %r108, 4;
	add.s64 	%rd10, %rd2, %rd9;
	ld.global.u32 	%r75, [%rd10];
	setp.gt.s32 	%p6, %r73, %r75;
	setp.le.s32 	%p7, %r73, %r75;
	selp.u32 	%r77, 1, 0, %p7;
	add.s32 	%r107, %r107, %r77;
	selp.u32 	%r78, 1, 0, %p6;
	add.s32 	%r108, %r108, %r78;
	min.s32 	%r79, %r73, %r75;
	mul.wide.s32 	%rd11, %r116, 4;
	add.s64 	%rd12, %rd1, %rd11;
	st.global.u32 	[%rd12], %r79;
	add.s32 	%r116, %r116, 1;
	setp.le.s32 	%p8, %r107, %r6;
	setp.le.s32 	%p9, %r108, %r3;
	and.pred  	%p10, %p8, %p9;
	@%p10 bra 	$L__BB0_25;
	bra.uni 	$L__BB0_3;

}
	// .globl	_Z22mergeSortKernel_SHEMEMPiS_jj
.visible .entry _Z22mergeSortKernel_SHEMEMPiS_jj(
	.param .u64 .ptr .align 1 _Z22mergeSortKernel_SHEMEMPiS_jj_param_0,
	.param .u64 .ptr .align 1 _Z22mergeSortKernel_SHEMEMPiS_jj_param_1,
	.param .u32 _Z22mergeSortKernel_SHEMEMPiS_jj_param_2,
	.param .u32 _Z22mergeSortKernel_SHEMEMPiS_jj_param_3
)
{
	.reg .pred 	%p<31>;
	.reg .b32 	%r<188>;
	.reg .b64 	%rd<27>;

	ld.param.u64 	%rd5, [_Z22mergeSortKernel_SHEMEMPiS_jj_param_0];
	ld.param.u64 	%rd6, [_Z22mergeSortKernel_SHEMEMPiS_jj_param_1];
	ld.param.u32 	%r91, [_Z22mergeSortKernel_SHEMEMPiS_jj_param_2];
	ld.param.u32 	%r92, [_Z22mergeSortKernel_SHEMEMPiS_jj_param_3];
	cvta.to.global.u64 	%rd1, %rd6;
	cvta.to.global.u64 	%rd2, %rd5;
	mov.u32 	%r93, %ctaid.x;
	mov.u32 	%r94, %ntid.x;
	mov.u32 	%r95, %tid.x;
	mad.lo.s32 	%r1, %r93, %r94, %r95;
	setp.gt.u32 	%p1, %r1, %r92;
	@%p1 bra 	$L__BB1_31;
	mul.lo.s32 	%r185, %r91, %r1;
	setp.gt.u32 	%p2, %r185, %r92;
	@%p2 bra 	$L__BB1_31;
	add.s32 	%r3, %r91, -1;
	add.s32 	%r4, %r3, %r185;
	setp.gt.s32 	%p3, %r185, %r4;
	@%p3 bra 	$L__BB1_9;
	and.b32  	%r5, %r91, 3;
	setp.eq.s32 	%p4, %r5, 0;
	mov.u32 	%r158, %r185;
	@%p4 bra 	$L__BB1_6;
	shl.b32 	%r96, %r185, 2;
	mov.u32 	%r97, arr;
	add.s32 	%r156, %r97, %r96;
	neg.s32 	%r155, %r5;
	mov.u32 	%r158, %r185;
$L__BB1_5:
	.pragma "nounroll";
	mul.wide.s32 	%rd7, %r158, 4;
	add.s64 	%rd8, %rd2, %rd7;
	ld.global.u32 	%r98, [%rd8];
	st.shared.u32 	[%r156], %r98;
	add.s32 	%r158, %r158, 1;
	add.s32 	%r156, %r156, 4;
	add.s32 	%r155, %r155, 1;
	setp.ne.s32 	%p5, %r155, 0;
	@%p5 bra 	$L__BB1_5;
$L__BB1_6:
	setp.lt.u32 	%p6, %r3, 3;
	@%p6 bra 	$L__BB1_9;
	add.s32 	%r99, %r185, %r91;
	sub.s32 	%r160, %r158, %r99;
	shl.b32 	%r100, %r158, 2;
	mov.u32 	%r101, arr;
	add.s32 	%r102, %r100, %r101;
	add.s32 	%r159, %r102, 8;
$L__BB1_8:
	mul.wide.s32 	%rd9, %r158, 4;
	add.s64 	%rd10, %rd2, %rd9;
	ld.global.u32 	%r103, [%rd10];
	st.shared.u32 	[%r159+-8], %r103;
	ld.global.u32 	%r104, [%rd10+4];
	st.shared.u32 	[%r159+-4], %r104;
	ld.global.u32 	%r105, [%rd10+8];
	st.shared.u32 	[%r159], %r105;
	ld.global.u32 	%r106, [%rd10+12];
	st.shared.u32 	[%r159+4], %r106;
	add.s32 	%r158, %r158, 4;
	add.s32 	%r160, %r160, 4;
	add.s32 	%r159, %r159, 16;
	setp.ne.s32 	%p7, %r160, 0;
	@%p7 bra 	$L__BB1_8;
$L__BB1_9:
	bar.sync 	0;
	min.u32 	%r23, %r4, %r92;
	shr.u32 	%r24, %r91, 1;
	add.s32 	%r25, %r185, %r24;
	add.s32 	%r26, %r25, -1;
	setp.gt.s32 	%p8, %r185, %r26;
	setp.gt.s32 	%p9, %r25, %r23;
	or.pred  	%p10, %p8, %p9;
	mov.u32 	%r162, %r185;
	mov.u32 	%r163, %r25;
	mov.u32 	%r171, %r185;
	@%p10 bra 	$L__BB1_10;
	bra.uni 	$L__BB1_32;
$L__BB1_10:
	setp.gt.s32 	%p16, %r162, %r26;
	@%p16 bra 	$L__BB1_17;
	sub.s32 	%r120, %r25, %r162;
	and.b32  	%r30, %r120, 3;
	setp.eq.s32 	%p17, %r30, 0;
	mov.u32 	%r169, %r162;
	@%p17 bra 	$L__BB1_14;
	shl.b32 	%r121, %r162, 2;
	mov.u32 	%r122, arr;
	add.s32 	%r166, %r122, %r121;
	neg.s32 	%r165, %r30;
	add.s32 	%r169, %r162, %r30;
$L__BB1_13:
	.pragma "nounroll";
	mul.wide.s32 	%rd13, %r171, 4;
	add.s64 	%rd14, %rd1, %rd13;
	ld.shared.u32 	%r123, [%r166];
	add.s32 	%r171, %r171, 1;
	st.global.u32 	[%rd14], %r123;
	add.s32 	%r166, %r166, 4;
	add.s32 	%r165, %r165, 1;
	setp.ne.s32 	%p18, %r165, 0;
	@%p18 bra 	$L__BB1_13;
$L__BB1_14:
	sub.s32 	%r124, %r162, %r25;
	setp.gt.u32 	%p19, %r124, -4;
	@%p19 bra 	$L__BB1_17;
	shl.b32 	%r125, %r169, 2;
	mov.u32 	%r126, arr;
	add.s32 	%r127, %r125, %r126;
	add.s32 	%r178, %r127, 8;
	sub.s32 	%r128, %r169, %r185;
	sub.s32 	%r177, %r128, %r24;
	add.s64 	%rd3, %rd1, 8;
$L__BB1_16:
	mul.wide.s32 	%rd15, %r171, 4;
	add.s64 	%rd16, %rd3, %rd15;
	ld.shared.u32 	%r129, [%r178+-8];
	st.global.u32 	[%rd16+-8], %r129;
	ld.shared.u32 	%r130, [%r178+-4];
	st.global.u32 	[%rd16+-4], %r130;
	ld.shared.u32 	%r131, [%r178];
	st.global.u32 	[%rd16], %r131;
	ld.shared.u32 	%r132, [%r178+4];
	add.s32 	%r171, %r171, 4;
	st.global.u32 	[%rd16+4], %r132;
	add.s32 	%r178, %r178, 16;
	add.s32 	%r177, %r177, 4;
	setp.eq.s32 	%p20, %r177, 0;
	@%p20 bra 	$L__BB1_17;
	bra.uni 	$L__BB1_16;
$L__BB1_17:
	setp.lt.s32 	%p21, %r23, %r163;
	@%p21 bra 	$L__BB1_24;
	sub.s32 	%r133, %r23, %r163;
	add.s32 	%r134, %r133, 1;
	and.b32  	%r52, %r134, 3;
	setp.eq.s32 	%p22, %r52, 0;
	@%p22 bra 	$L__BB1_21;
	shl.b32 	%r135, %r163, 2;
	mov.u32 	%r136, arr;
	add.s32 	%r173, %r136, %r135;
	neg.s32 	%r172, %r52;
	add.s32 	%r163, %r163, %r52;
$L__BB1_20:
	.pragma "nounroll";
	mul.wide.s32 	%rd17, %r171, 4;
	add.s64 	%rd18, %rd1, %rd17;
	ld.shared.u32 	%r137, [%r173];
	add.s32 	%r171, %r171, 1;
	st.global.u32 	[%rd18], %r137;
	add.s32 	%r173, %r173, 4;
	add.s32 	%r172, %r172, 1;
	setp.ne.s32 	%p23, %r172, 0;
	@%p23 bra 	$L__BB1_20;
$L__BB1_21:
	setp.lt.u32 	%p24, %r133, 3;
	@%p24 bra 	$L__BB1_24;
	shl.b32 	%r139, %r163, 2;
	mov.u32 	%r140, arr;
	add.s32 	%r141, %r139, %r140;
	add.s32 	%r181, %r141, 8;
	sub.s32 	%r180, %r163, %r23;
	add.s64 	%rd4, %rd1, 8;
$L__BB1_23:
	mul.wide.s32 	%rd19, %r171, 4;
	add.s64 	%rd20, %rd4, %rd19;
	ld.shared.u32 	%r142, [%r181+-8];
	st.global.u32 	[%rd20+-8], %r142;
	ld.shared.u32 	%r143, [%r181+-4];
	st.global.u32 	[%rd20+-4], %r143;
	ld.shared.u32 	%r144, [%r181];
	st.global.u32 	[%rd20], %r144;
	ld.shared.u32 	%r145, [%r181+4];
	add.s32 	%r171, %r171, 4;
	st.global.u32 	[%rd20+4], %r145;
	add.s32 	%r181, %r181, 16;
	add.s32 	%r180, %r180, 4;
	setp.ne.s32 	%p25, %r180, 1;
	@%p25 bra 	$L__BB1_23;
$L__BB1_24:
	bar.sync 	0;
	setp.lt.s32 	%p26, %r23, %r185;
	@%p26 bra 	$L__BB1_31;
	sub.s32 	%r146, %r23, %r185;
	add.s32 	%r147, %r146, 1;
	and.b32  	%r78, %r147, 3;
	setp.eq.s32 	%p27, %r78, 0;
	@%p27 bra 	$L__BB1_28;
	neg.s32 	%r183, %r78;
$L__BB1_27:
	.pragma "nounroll";
	mul.wide.s32 	%rd21, %r185, 4;
	add.s64 	%rd22, %rd2, %rd21;
	add.s64 	%rd23, %rd1, %rd21;
	ld.global.u32 	%r148, [%rd23];
	st.global.u32 	[%rd22], %r148;
	add.s32 	%r185, %r185, 1;
	add.s32 	%r183, %r183, 1;
	setp.ne.s32 	%p28, %r183, 0;
	@%p28 bra 	$L__BB1_27;
$L__BB1_28:
	setp.lt.u32 	%p29, %r146, 3;
	@%p29 bra 	$L__BB1_31;
	sub.s32 	%r187, %r185, %r23;
	add.s32 	%r186, %r185, -1;
$L__BB1_30:
	add.s32 	%r150, %r186, 1;
	mul.wide.s32 	%rd24, %r150, 4;
	add.s64 	%rd25, %rd1, %rd24;
	ld.global.u32 	%r151, [%rd25];
	add.s64 	%rd26, %rd2, %rd24;
	st.global.u32 	[%rd26], %r151;
	ld.global.u32 	%r152, [%rd25+4];
	st.global.u32 	[%rd26+4], %r152;
	ld.global.u32 	%r153, [%rd25+8];
	st.global.u32 	[%rd26+8], %r153;
	ld.global.u32 	%r154, [%rd25+12];
	st.global.u32 	[%rd26+12], %r154;
	add.s32 	%r187, %r187, 4;
	add.s32 	%r186, %r186, 4;
	setp.ne.s32 	%p30, %r187, 1;
	@%p30 bra 	$L__BB1_30;
$L__BB1_31:
	ret;
$L__BB1_32:
	shl.b32 	%r107, %r162, 2;
	mov.u32 	%r108, arr;
	add.s32 	%r109, %r108, %r107;
	ld.shared.u32 	%r110, [%r109];
	shl.b32 	%r112, %r163, 2;
	add.s32 	%r113, %r108, %r112;
	ld.shared.u32 	%r114, [%r113];
	setp.gt.s32 	%p11, %r110, %r114;
	setp.le.s32 	%p12, %r110, %r114;
	selp.u32 	%r116, 1, 0, %p12;
	add.s32 	%r162, %r162, %r116;
	selp.u32 	%r117, 1, 0, %p11;
	add.s32 	%r163, %r163, %r117;
	min.s32 	%r118, %r110, %r114;
	mul.wide.s32 	%rd11, %r171, 4;
	add.s64 	%rd12, %rd1, %rd11;
	st.global.u32 	[%rd12], %r118;
	add.s32 	%r171, %r171, 1;
	setp.le.s32 	%p13, %r162, %r26;
	setp.le.s32 	%p14, %r163, %r23;
	and.pred  	%p15, %p13, %p14;
	@%p15 bra 	$L__BB1_32;
	bra.uni 	$L__BB1_10;

}


// ===== COMPILED SASS (sm_100) =====

	.target	sm_100

	.elftype	@"ET_EXEC"


//--------------------- .note.nv.tkinfo           --------------------------
	.section	.note.nv.tkinfo,"",@"SHT_NOTE"
	.sectionflags	@"SHF_NOTE_NV_TKINFO"
	.tkinfo
        /*0018*/ 	.word	0x00000002
        /*0030*/ 	.string	""
        /*0030*/ 	.string	"ptxas"
        /*0030*/ 	.string	"Cuda compilation tools, release 13.0, V13.0.88"
        /*0030*/ 	.string	"Build cuda_13.0.r13.0/compiler.36424714_0"
        /*0030*/ 	.string	"-arch sm_100 -m 64 "



//--------------------- .note.nv.cuinfo           --------------------------
	.section	.note.nv.cuinfo,"",@"SHT_NOTE"
	.sectionflags	@"SHF_NOTE_NV_CUINFO"
        /*0018*/ 	.short	0x0002
        /*001a*/ 	.short	0x0064
        /*001c*/ 	.short	0x0082
	.zero		2


//--------------------- .nv.info                  --------------------------
	.section	.nv.info,"",@"SHT_CUDA_INFO"
	.align	4


	//----- nvinfo : EIATTR_REGCOUNT
	.align		4
        /*0000*/ 	.byte	0x04, 0x2f
        /*0002*/ 	.short	(.L_1 - .L_0)
	.align		4
.L_0:
        /*0004*/ 	.word	index@(_Z15mergeSortKernelPiS_jj)
        /*0008*/ 	.word	0x00000018


	//----- nvinfo : EIATTR_FRAME_SIZE
	.align		4
.L_1:
        /*000c*/ 	.byte	0x04, 0x11
        /*000e*/ 	.short	(.L_3 - .L_2)
	.align		4
.L_2:
        /*0010*/ 	.word	index@(_Z15mergeSortKernelPiS_jj)
        /*0014*/ 	.word	0x00000000


	//----- nvinfo : EIATTR_REGCOUNT
	.align		4
.L_3:
        /*0018*/ 	.byte	0x04, 0x2f
        /*001a*/ 	.short	(.L_5 - .L_4)
	.align		4
.L_4:
        /*001c*/ 	.word	index@(_Z22mergeSortKernel_SHEMEMPiS_jj)
        /*0020*/ 	.word	0x00000020


	//----- nvinfo : EIATTR_FRAME_SIZE
	.align		4
.L_5:
        /*0024*/ 	.byte	0x04, 0x11
        /*0026*/ 	.short	(.L_7 - .L_6)
	.align		4
.L_6:
        /*0028*/ 	.word	index@(_Z22mergeSortKernel_SHEMEMPiS_jj)
        /*002c*/ 	.word	0x00000000


	//----- nvinfo : EIATTR_MIN_STACK_SIZE
	.align		4
.L_7:
        /*0030*/ 	.byte	0x04, 0x12
        /*0032*/ 	.short	(.L_9 - .L_8)
	.align		4
.L_8:
        /*0034*/ 	.word	index@(_Z22mergeSortKernel_SHEMEMPiS_jj)
        /*0038*/ 	.word	0x00000000


	//----- nvinfo : EIATTR_MIN_STACK_SIZE
	.align		4
.L_9:
        /*003c*/ 	.byte	0x04, 0x12
        /*003e*/ 	.short	(.L_11 - .L_10)
	.align		4
.L_10:
        /*0040*/ 	.word	index@(_Z15mergeSortKernelPiS_jj)
        /*0044*/ 	.word	0x00000000
.L_11:


//--------------------- .nv.compat                --------------------------
	.section	.nv.compat,"",@"SHT_CUDA_COMPAT_INFO"
	.align	4
        /*0000*/ 	.byte	0x02, 0x09, 0x00, 0x00, 0x02, 0x02, 0x01, 0x00, 0x02, 0x05, 0x05, 0x00, 0x03, 0x07, 0x01, 0x01
        /*0010*/ 	.byte	0x02, 0x03, 0x00, 0x00, 0x02, 0x06, 0x01, 0x00, 0x04, 0x0b, 0x08, 0x00, 0x09, 0x00, 0x00, 0x00
        /*0020*/ 	.byte	0x00, 0x00, 0x00, 0x00


//--------------------- .nv.info._Z22mergeSortKernel_SHEMEMPiS_jj --------------------------
	.section	.nv.info._Z22mergeSortKernel_SHEMEMPiS_jj,"",@"SHT_CUDA_INFO"
	.sectionflags	@""
	.align	4


	//----- nvinfo : EIATTR_CUDA_API_VERSION
	.align		4
        /*0000*/ 	.byte	0x04, 0x37
        /*0002*/ 	.short	(.L_13 - .L_12)
.L_12:
        /*0004*/ 	.word	0x00000082


	//----- nvinfo : EIATTR_KPARAM_INFO
	.align		4
.L_13:
        /*0008*/ 	.byte	0x04, 0x17
        /*000a*/ 	.short	(.L_15 - .L_14)
.L_14:
        /*000c*/ 	.word	0x00000000
        /*0010*/ 	.short	0x0003
        /*0012*/ 	.short	0x0014
        /*0014*/ 	.byte	0x00, 0xf0, 0x11, 0x00


	//----- nvinfo : EIATTR_KPARAM_INFO
	.align		4
.L_15:
        /*0018*/ 	.byte	0x04, 0x17
        /*001a*/ 	.short	(.L_17 - .L_16)
.L_16:
        /*001c*/ 	.word	0x00000000
        /*0020*/ 	.short	0x0002
        /*0022*/ 	.short	0x0010
        /*0024*/ 	.byte	0x00, 0xf0, 0x11, 0x00


	//----- nvinfo : EIATTR_KPARAM_INFO
	.align		4
.L_17:
        /*0028*/ 	.byte	0x04, 0x17
        /*002a*/ 	.short	(.L_19 - .L_18)
.L_18:
        /*002c*/ 	.word	0x00000000
        /*0030*/ 	.short	0x0001
        /*0032*/ 	.short	0x0008
        /*0034*/ 	.byte	0x00, 0xf5, 0x21, 0x00


	//----- nvinfo : EIATTR_KPARAM_INFO
	.align		4
.L_19:
        /*0038*/ 	.byte	0x04, 0x17
        /*003a*/ 	.short	(.L_21 - .L_20)
.L_20:
        /*003c*/ 	.word	0x00000000
        /*0040*/ 	.short	0x0000
        /*0042*/ 	.short	0x0000
        /*0044*/ 	.byte	0x00, 0xf5, 0x21, 0x00


	//----- nvinfo : EIATTR_SPARSE_MMA_MASK
	.align		4
.L_21:
        /*0048*/ 	.byte	0x03, 0x50
        /*004a*/ 	.short	0x0000


	//----- nvinfo : EIATTR_MAXREG_COUNT
	.align		4
        /*004c*/ 	.byte	0x03, 0x1b
        /*004e*/ 	.short	0x00ff


	//----- nvinfo : EIATTR_NUM_BARRIERS
	.align		4
        /*0050*/ 	.byte	0x02, 0x4c
        /*0052*/ 	.byte	0x01
	.zero		1


	//----- nvinfo : EIATTR_MERCURY_ISA_VERSION
	.align		4
        /*0054*/ 	.byte	0x03, 0x5f
        /*0056*/ 	.short	0x0101


	//----- nvinfo : EIATTR_VRC_CTA_INIT_COUNT
	.align		4
        /*0058*/ 	.byte	0x02, 0x4a
	.zero		1
	.zero		1


	//----- nvinfo : EIATTR_EXIT_INSTR_OFFSETS
	.align		4
        /*005c*/ 	.byte	0x04, 0x1c
        /*005e*/ 	.short	(.L_23 - .L_22)


	//   ....[0]....
.L_22:
        /*0060*/ 	.word	0x00000070


	//   ....[1]....
        /*0064*/ 	.word	0x000000b0


	//   ....[2]....
        /*0068*/ 	.word	0x00001d20


	//   ....[3]....
        /*006c*/ 	.word	0x00001e50


	//   ....[4]....
        /*0070*/ 	.word	0x00001f90


	//----- nvinfo : EIATTR_CRS_STACK_SIZE
	.align		4
.L_23:
        /*0074*/ 	.byte	0x04, 0x1e
        /*0076*/ 	.short	(.L_25 - .L_24)
.L_24:
        /*0078*/ 	.word	0x00000000


	//----- nvinfo : EIATTR_CBANK_PARAM_SIZE
	.align		4
.L_25:
        /*007c*/ 	.byte	0x03, 0x19
        /*007e*/ 	.short	0x0018


	//----- nvinfo : EIATTR_PARAM_CBANK
	.align		4
        /*0080*/ 	.byte	0x04, 0x0a
        /*0082*/ 	.short	(.L_27 - .L_26)
	.align		4
.L_26:
        /*0084*/ 	.word	index@(.nv.constant0._Z22mergeSortKernel_SHEMEMPiS_jj)
        /*0088*/ 	.short	0x0380
        /*008a*/ 	.short	0x0018


	//----- nvinfo : EIATTR_SW_WAR
	.align		4
.L_27:
        /*008c*/ 	.byte	0x04, 0x36
        /*008e*/ 	.short	(.L_29 - .L_28)
.L_28:
        /*0090*/ 	.word	0x00000008
.L_29:


//--------------------- .nv.info._Z15mergeSortKernelPiS_jj --------------------------
	.section	.nv.info._Z15mergeSortKernelPiS_jj,"",@"SHT_CUDA_INFO"
	.sectionflags	@""
	.align	4


	//----- nvinfo : EIATTR_CUDA_API_VERSION
	.align		4
        /*0000*/ 	.byte	0x04, 0x37
        /*0002*/ 	.short	(.L_31 - .L_30)
.L_30:
        /*0004*/ 	.word	0x00000082


	//----- nvinfo : EIATTR_KPARAM_INFO
	.align		4
.L_31:
        /*0008*/ 	.byte	0x04, 0x17
        /*000a*/ 	.short	(.L_33 - .L_32)
.L_32:
        /*000c*/ 	.word	0x00000000
        /*0010*/ 	.short	0x0003
        /*0012*/ 	.short	0x0014
        /*0014*/ 	.byte	0x00, 0xf0, 0x11, 0x00


	//----- nvinfo : EIATTR_KPARAM_INFO
	.align		4
.L_33:
        /*0018*/ 	.byte	0x04, 0x17
        /*001a*/ 	.short	(.L_35 - .L_34)
.L_34:
        /*001c*/ 	.word	0x00000000
        /*0020*/ 	.short	0x0002
        /*0022*/ 	.short	0x0010
        /*0024*/ 	.byte	0x00, 0xf0, 0x11, 0x00


	//----- nvinfo : EIATTR_KPARAM_INFO
	.align		4
.L_35:
        /*0028*/ 	.byte	0x04, 0x17
        /*002a*/ 	.short	(.L_37 - .L_36)
.L_36:
        /*002c*/ 	.word	0x00000000
        /*0030*/ 	.short	0x0001
        /*0032*/ 	.short	0x0008
        /*0034*/ 	.byte	0x00, 0xf5, 0x21, 0x00


	//----- nvinfo : EIATTR_KPARAM_INFO
	.align		4
.L_37:
        /*0038*/ 	.byte	0x04, 0x17
        /*003a*/ 	.short	(.L_39 - .L_38)
.L_38:
        /*003c*/ 	.word	0x00000000
        /*0040*/ 	.short	0x0000
        /*0042*/ 	.short	0x0000
        /*0044*/ 	.byte	0x00, 0xf5, 0x21, 0x00


	//----- nvinfo : EIATTR_SPARSE_MMA_MASK
	.align		4
.L_39:
        /*0048*/ 	.byte	0x03, 0x50
        /*004a*/ 	.short	0x0000


	//----- nvinfo : EIATTR_MAXREG_COUNT
	.align		4
        /*004c*/ 	.byte	0x03, 0x1b
        /*004e*/ 	.short	0x00ff


	//----- nvinfo : EIATTR_MERCURY_ISA_VERSION
	.align		4
        /*0050*/ 	.byte	0x03, 0x5f
        /*0052*/ 	.short	0x0101


	//----- nvinfo : EIATTR_VRC_CTA_INIT_COUNT
	.align		4
        /*0054*/ 	.byte	0x02, 0x4a
	.zero		1
	.zero		1


	//----- nvinfo : EIATTR_EXIT_INSTR_OFFSETS
	.align		4
        /*0058*/ 	.byte	0x04, 0x1c
        /*005a*/ 	.short	(.L_41 - .L_40)


	//   ....[0]....
.L_40:
        /*005c*/ 	.word	0x00000070


	//   ....[1]....
        /*0060*/ 	.word	0x000000b0


	//   ....[2]....
        /*0064*/ 	.word	0x000008a0


	//   ....[3]....
        /*0068*/ 	.word	0x000009d0


	//   ....[4]....
        /*006c*/ 	.word	0x00000b10


	//----- nvinfo : EIATTR_CRS_STACK_SIZE
	.align		4
.L_41:
        /*0070*/ 	.byte	0x04, 0x1e
        /*0072*/ 	.short	(.L_43 - .L_42)
.L_42:
        /*0074*/ 	.word	0x00000000


	//----- nvinfo : EIATTR_CBANK_PARAM_SIZE
	.align		4
.L_43:
        /*0078*/ 	.byte	0x03, 0x19
        /*007a*/ 	.short	0x0018


	//----- nvinfo : EIATTR_PARAM_CBANK
	.align		4
        /*007c*/ 	.byte	0x04, 0x0a
        /*007e*/ 	.short	(.L_45 - .L_44)
	.align		4
.L_44:
        /*0080*/ 	.word	index@(.nv.constant0._Z15mergeSortKernelPiS_jj)
        /*0084*/ 	.short	0x0380
        /*0086*/ 	.short	0x0018


	//----- nvinfo : EIATTR_SW_WAR
	.align		4
.L_45:
        /*0088*/ 	.byte	0x04, 0x36
        /*008a*/ 	.short	(.L_47 - .L_46)
.L_46:
        /*008c*/ 	.word	0x00000008
.L_47:


//--------------------- .nv.callgraph             --------------------------
	.section	.nv.callgraph,"",@"SHT_CUDA_CALLGRAPH"
	.align	4
	.sectionentsize	8
	.align		4
        /*0000*/ 	.word	0x00000000
	.align		4
        /*0004*/ 	.word	0xffffffff
	.align		4
        /*0008*/ 	.word	0x00000000
	.align		4
        /*000c*/ 	.word	0xfffffffe
	.align		4
        /*0010*/ 	.word	0x00000000
	.align		4
        /*0014*/ 	.word	0xfffffffd
	.align		4
        /*0018*/ 	.word	0x00000000
	.align		4
        /*001c*/ 	.word	0xfffffffc


//--------------------- .text._Z22mergeSortKernel_SHEMEMPiS_jj --------------------------
	.section	.text._Z22mergeSortKernel_SHEMEMPiS_jj,"ax",@progbits
	.align	128
        .global         _Z22mergeSortKernel_SHEMEMPiS_jj
        .type           _Z22mergeSortKernel_SHEMEMPiS_jj,@function
        .size           _Z22mergeSortKernel_SHEMEMPiS_jj,(.L_x_63 - _Z22mergeSortKernel_SHEMEMPiS_jj)
        .other          _Z22mergeSortKernel_SHEMEMPiS_jj,@"STO_CUDA_ENTRY STV_DEFAULT"
_Z22mergeSortKernel_SHEMEMPiS_jj:
.text._Z22mergeSortKernel_SHEMEMPiS_jj:
[----:B------:R-:W-:Y:S01]  /*0000*/  LDC R1, c[0x0][0x37c] ;  /* 0x0000df00ff017b82 */ /* 0x000fe20000000800 */
[----:B------:R-:W0:Y:S07]  /*0010*/  S2R R3, SR_TID.X ;  /* 0x0000000000037919 */ /* 0x000e2e0000002100 */
[----:B------:R-:W0:Y:S01]  /*0020*/  S2UR UR4, SR_CTAID.X ;  /* 0x00000000000479c3 */ /* 0x000e220000002500 */
[----:B------:R-:W1:Y:S07]  /*0030*/  LDCU UR9, c[0x0][0x394] ;  /* 0x00007280ff0977ac */ /* 0x000e6e0008000800 */
[----:B------:R-:W0:Y:S02]  /*0040*/  LDC R0, c[0x0][0x360] ;  /* 0x0000d800ff007b82 */ /* 0x000e240000000800 */
[----:B0-----:R-:W-:-:S05]  /*0050*/  IMAD R0, R0, UR4, R3 ;  /* 0x0000000400007c24 */ /* 0x001fca000f8e0203 */
[----:B-1----:R-:W-:-:S13]  /*0060*/  ISETP.GT.U32.AND P0, PT, R0, UR9, PT ;  /* 0x0000000900007c0c */ /* 0x002fda000bf04070 */
[----:B------:R-:W-:Y:S05]  /*0070*/  @P0 EXIT ;  /* 0x000000000000094d */ /* 0x000fea0003800000 */
[----:B------:R-:W0:Y:S02]  /*0080*/  LDCU UR7, c[0x0][0x390] ;  /* 0x00007200ff0777ac */ /* 0x000e240008000800 */
[----:B0-----:R-:W-:-:S05]  /*0090*/  IMAD R0, R0, UR7, RZ ;  /* 0x0000000700007c24 */ /* 0x001fca000f8e02ff */
[----:B------:R-:W-:-:S13]  /*00a0*/  ISETP.GT.U32.AND P0, PT, R0, UR9, PT ;  /* 0x0000000900007c0c */ /* 0x000fda000bf04070 */
[----:B------:R-:W-:Y:S05]  /*00b0*/  @P0 EXIT ;  /* 0x000000000000094d */ /* 0x000fea0003800000 */
[----:B------:R-:W-:Y:S01]  /*00c0*/  UIADD3 UR8, UPT, UPT, UR7, -0x1, URZ ;  /* 0xffffffff07087890 */ /* 0x000fe2000fffe0ff */
[----:B------:R-:W-:Y:S01]  /*00d0*/  BSSY.RECONVERGENT B1, `(.L_x_0) ;  /* 0x0000086000017945 */ /* 0x000fe20003800200 */
[----:B------:R-:W0:Y:S04]  /*00e0*/  LDCU.64 UR10, c[0x0][0x358] ;  /* 0x00006b00ff0a77ac */ /* 0x000e280008000a00 */
[----:B------:R-:W-:-:S05]  /*00f0*/  VIADD R5, R0, UR8 ;  /* 0x0000000800057c36 */ /* 0x000fca0008000000 */
[----:B------:R-:W-:-:S13]  /*0100*/  ISETP.GT.AND P0, PT, R0, R5, PT ;  /* 0x000000050000720c */ /* 0x000fda0003f04270 */
[----:B0-----:R-:W-:Y:S05]  /*0110*/  @P0 BRA `(.L_x_1) ;  /* 0x0000000800040947 */ /* 0x001fea0003800000 */
[----:B------:R-:W-:Y:S01]  /*0120*/  ULOP3.LUT UP1, UR4, UR7, 0x3, URZ, 0xc0, !UPT ;  /* 0x0000000307047892 */ /* 0x000fe2000f82c0ff */
[----:B------:R-:W-:Y:S01]  /*0130*/  IMAD.MOV.U32 R3, RZ, RZ, R0 ;  /* 0x000000ffff037224 */ /* 0x000fe200078e0000 */
[----:B------:R-:W-:-:S07]  /*0140*/  UISETP.GE.U32.AND UP0, UPT, UR8, 0x3, UPT ;  /* 0x000000030800788c */ /* 0x000fce000bf06070 */
[----:B------:R-:W-:Y:S05]  /*0150*/  BRA.U !UP1, `(.L_x_2) ;  /* 0x00000001093c7547 */ /* 0x000fea000b800000 */
[----:B------:R-:W0:Y:S01]  /*0160*/  S2UR UR6, SR_CgaCtaId ;  /* 0x00000000000679c3 */ /* 0x000e220000008800 */
[----:B------:R-:W-:Y:S01]  /*0170*/  UMOV UR5, 0x400 ;  /* 0x0000040000057882 */ /* 0x000fe20000000000 */
[----:B------:R-:W-:Y:S01]  /*0180*/  MOV R3, R0 ;  /* 0x0000000000037202 */ /* 0x000fe20000000f00 */
[----:B------:R-:W-:-:S05]  /*0190*/  UIADD3 UR4, UPT, UPT, -UR4, URZ, URZ ;  /* 0x000000ff04047290 */ /* 0x000fca000fffe1ff */
[----:B------:R-:W1:Y:S01]  /*01a0*/  LDC.64 R8, c[0x0][0x380] ;  /* 0x0000e000ff087b82 */ /* 0x000e620000000a00 */
[----:B0-----:R-:W-:-:S06]  /*01b0*/  ULEA UR5, UR6, UR5, 0x18 ;  /* 0x0000000506057291 */ /* 0x001fcc000f8ec0ff */
[----:B------:R-:W-:-:S07]  /*01c0*/  LEA R2, R0, UR5, 0x2 ;  /* 0x0000000500027c11 */ /* 0x000fce000f8e10ff */
.L_x_3:
[----:B-1----:R-:W-:-:S06]  /*01d0*/  IMAD.WIDE R6, R3, 0x4, R8 ;  /* 0x0000000403067825 */ /* 0x002fcc00078e0208 */
[----:B------:R-:W2:Y:S01]  /*01e0*/  LDG.E R7, desc[UR10][R6.64] ;  /* 0x0000000a06077981 */ /* 0x000ea2000c1e1900 */
[----:B------:R-:W-:Y:S01]  /*01f0*/  UIADD3 UR4, UPT, UPT, UR4, 0x1, URZ ;  /* 0x0000000104047890 */ /* 0x000fe2000fffe0ff */
[----:B------:R-:W-:-:S03]  /*0200*/  VIADD R3, R3, 0x1 ;  /* 0x0000000103037836 */ /* 0x000fc60000000000 */
[----:B------:R-:W-:Y:S01]  /*0210*/  UISETP.NE.AND UP1, UPT, UR4, URZ, UPT ;  /* 0x000000ff0400728c */ /* 0x000fe2000bf25270 */
[----:B--2---:R0:W-:Y:S02]  /*0220*/  STS [R2], R7 ;  /* 0x0000000702007388 */ /* 0x0041e40000000800 */
[----:B0-----:R-:W-:-:S06]  /*0230*/  VIADD R2, R2, 0x4 ;  /* 0x0000000402027836 */ /* 0x001fcc0000000000 */
[----:B------:R-:W-:Y:S05]  /*0240*/  BRA.U UP1, `(.L_x_3) ;  /* 0xfffffffd01e07547 */ /* 0x000fea000b83ffff */
.L_x_2:
[----:B------:R-:W-:Y:S05]  /*0250*/  BRA.U !UP0, `(.L_x_1) ;  /* 0x0000000508b47547 */ /* 0x000fea000b800000 */
[----:B------:R-:W0:Y:S01]  /*0260*/  S2UR UR5, SR_CgaCtaId ;  /* 0x00000000000579c3 */ /* 0x000e220000008800 */
[----:B------:R-:W-:Y:S01]  /*0270*/  IADD3 R2, PT, PT, R3, -UR7, -R0 ;  /* 0x8000000703027c10 */ /* 0x000fe2000fffe800 */
[----:B------:R-:W-:Y:S01]  /*0280*/  UMOV UR4, 0x400 ;  /* 0x0000040000047882 */ /* 0x000fe20000000000 */
[----:B------:R-:W-:Y:S02]  /*0290*/  BSSY.RELIABLE B0, `(.L_x_4) ;  /* 0x000005a000007945 */ /* 0x000fe40003800100 */
[----:B------:R-:W-:Y:S01]  /*02a0*/  ISETP.GE.AND P0, PT, R2, RZ, PT ;  /* 0x000000ff0200720c */ /* 0x000fe20003f06270 */
[----:B0-----:R-:W-:-:S06]  /*02b0*/  ULEA UR4, UR5, UR4, 0x18 ;  /* 0x0000000405047291 */ /* 0x001fcc000f8ec0ff */
[----:B------:R-:W-:-:S04]  /*02c0*/  LEA R4, R3, UR4, 0x2 ;  /* 0x0000000403047c11 */ /* 0x000fc8000f8e10ff */
[----:B------:R-:W-:Y:S02]  /*02d0*/  IADD3 R4, PT, PT, R4, 0x8, RZ ;  /* 0x0000000804047810 */ /* 0x000fe40007ffe0ff */
[----:B------:R-:W-:Y:S05]  /*02e0*/  @P0 BRA `(.L_x_5) ;  /* 0x0000000400500947 */ /* 0x000fea0003800000 */
[----:B------:R-:W-:Y:S01]  /*02f0*/  IMAD.MOV R6, RZ, RZ, -R2 ;  /* 0x000000ffff067224 */ /* 0x000fe200078e0a02 */
[----:B------:R-:W-:Y:S01]  /*0300*/  BSSY.RECONVERGENT B2, `(.L_x_6) ;  /* 0x0000032000027945 */ /* 0x000fe20003800200 */
[----:B------:R-:W-:-:S03]  /*0310*/  PLOP3.LUT P0, PT, PT, PT, PT, 0x80, 0x8 ;  /* 0x000000000008781c */ /* 0x000fc60003f0f070 */
[----:B------:R-:W-:-:S13]  /*0320*/  ISETP.GT.AND P1, PT, R6, 0xc, PT ;  /* 0x0000000c0600780c */ /* 0x000fda0003f24270 */
[----:B------:R-:W-:Y:S05]  /*0330*/  @!P1 BRA `(.L_x_7) ;  /* 0x0000000000b89947 */ /* 0x000fea0003800000 */
[----:B------:R-:W-:-:S13]  /*0340*/  PLOP3.LUT P0, PT, PT, PT, PT, 0x8, 0x80 ;  /* 0x000000000080781c */ /* 0x000fda0003f0e170 */
.L_x_8:
[----:B------:R-:W0:Y:S01]  /*0350*/  LDC.64 R10, c[0x0][0x380] ;  /* 0x0000e000ff0a7b82 */ /* 0x000e220000000a00 */
[C---:B------:R-:W-:Y:S01]  /*0360*/  IADD3 R7, PT, PT, R3.reuse, 0x8, RZ ;  /* 0x0000000803077810 */ /* 0x040fe20007ffe0ff */
[C---:B------:R-:W-:Y:S02]  /*0370*/  VIADD R9, R3.reuse, 0x4 ;  /* 0x0000000403097836 */ /* 0x040fe40000000000 */
[C---:B------:R-:W-:Y:S02]  /*0380*/  VIADD R15, R3.reuse, 0xc ;  /* 0x0000000c030f7836 */ /* 0x040fe40000000000 */
[----:B0-----:R-:W-:-:S04]  /*0390*/  IMAD.WIDE R12, R3, 0x4, R10 ;  /* 0x00000004030c7825 */ /* 0x001fc800078e020a */
[--C-:B------:R-:W-:Y:S01]  /*03a0*/  IMAD.WIDE R8, R9, 0x4, R10.reuse ;  /* 0x0000000409087825 */ /* 0x100fe200078e020a */
[----:B------:R-:W2:Y:S03]  /*03b0*/  LDG.E R17, desc[UR10][R12.64+0x4] ;  /* 0x0000040a0c117981 */ /* 0x000ea6000c1e1900 */
[--C-:B------:R-:W-:Y:S01]  /*03c0*/  IMAD.WIDE R6, R7, 0x4, R10.reuse ;  /* 0x0000000407067825 */ /* 0x100fe200078e020a */
[----:B------:R-:W3:Y:S03]  /*03d0*/  LDG.E R19, desc[UR10][R12.64+0x8] ;  /* 0x0000080a0c137981 */ /* 0x000ee6000c1e1900 */
[----:B------:R-:W-:Y:S01]  /*03e0*/  IMAD.WIDE R10, R15, 0x4, R10 ;  /* 0x000000040f0a7825 */ /* 0x000fe200078e020a */
[----:B------:R-:W4:Y:S04]  /*03f0*/  LDG.E R21, desc[UR10][R12.64+0xc] ;  /* 0x00000c0a0c157981 */ /* 0x000f28000c1e1900 */
[----:B------:R-:W5:Y:S04]  /*0400*/  LDG.E R15, desc[UR10][R12.64] ;  /* 0x0000000a0c0f7981 */ /* 0x000f68000c1e1900 */
        /* <DEDUP_REMOVED lines=11> */
[----:B------:R-:W5:Y:S01]  /*04c0*/  LDG.E R12, desc[UR10][R10.64+0xc] ;  /* 0x00000c0a0a0c7981 */ /* 0x000f62000c1e1900 */
[----:B------:R-:W-:-:S05]  /*04d0*/  VIADD R2, R2, 0x10 ;  /* 0x0000001002027836 */ /* 0x000fca0000000000 */
[----:B------:R-:W-:Y:S02]  /*04e0*/  ISETP.GE.AND P1, PT, R2, -0xc, PT ;  /* 0xfffffff40200780c */ /* 0x000fe40003f26270 */
[----:B------:R-:W-:Y:S01]  /*04f0*/  IADD3 R3, PT, PT, R3, 0x10, RZ ;  /* 0x0000001003037810 */ /* 0x000fe20007ffe0ff */
[----:B--2---:R-:W-:Y:S04]  /*0500*/  STS [R4+-0x4], R17 ;  /* 0xfffffc1104007388 */ /* 0x004fe80000000800 */
[----:B---3--:R-:W-:Y:S04]  /*0510*/  STS [R4], R19 ;  /* 0x0000001304007388 */ /* 0x008fe80000000800 */
[----:B----4-:R-:W-:Y:S04]  /*0520*/  STS [R4+0x4], R21 ;  /* 0x0000041504007388 */ /* 0x010fe80000000800 */
[----:B-----5:R-:W-:Y:S04]  /*0530*/  STS [R4+-0x8], R15 ;  /* 0xfffff80f04007388 */ /* 0x020fe80000000800 */
[----:B------:R-:W-:Y:S04]  /*0540*/  STS [R4+0x8], R23 ;  /* 0x0000081704007388 */ /* 0x000fe80000000800 */
        /* <DEDUP_REMOVED lines=10> */
[----:B------:R0:W-:Y:S02]  /*05f0*/  STS [R4+0x34], R12 ;  /* 0x0000340c04007388 */ /* 0x0001e40000000800 */
[----:B0-----:R-:W-:Y:S01]  /*0600*/  VIADD R4, R4, 0x40 ;  /* 0x0000004004047836 */ /* 0x001fe20000000000 */
[----:B------:R-:W-:Y:S06]  /*0610*/  @!P1 BRA `(.L_x_8) ;  /* 0xfffffffc004c9947 */ /* 0x000fec000383ffff */
.L_x_7:
[----:B------:R-:W-:Y:S05]  /*0620*/  BSYNC.RECONVERGENT B2 ;  /* 0x0000000000027941 */ /* 0x000fea0003800200 */
.L_x_6:
[----:B------:R-:W-:Y:S01]  /*0630*/  IMAD.MOV R6, RZ, RZ, -R2 ;  /* 0x000000ffff067224 */ /* 0x000fe200078e0a02 */
[----:B------:R-:W-:Y:S04]  /*0640*/  BSSY.RECONVERGENT B2, `(.L_x_9) ;  /* 0x000001b000027945 */ /* 0x000fe80003800200 */
[----:B------:R-:W-:-:S13]  /*0650*/  ISETP.GT.AND P1, PT, R6, 0x4, PT ;  /* 0x000000040600780c */ /* 0x000fda0003f24270 */
[----:B------:R-:W-:Y:S05]  /*0660*/  @!P1 BRA `(.L_x_10) ;  /* 0x0000000000609947 */ /* 0x000fea0003800000 */
[----:B------:R-:W0:Y:S01]  /*0670*/  LDC.64 R8, c[0x0][0x380] ;  /* 0x0000e000ff087b82 */ /* 0x000e220000000a00 */
[C---:B------:R-:W-:Y:S01]  /*0680*/  IADD3 R11, PT, PT, R3.reuse, 0x4, RZ ;  /* 0x00000004030b7810 */ /* 0x040fe20007ffe0ff */
[----:B0-----:R-:W-:-:S04]  /*0690*/  IMAD.WIDE R6, R3, 0x4, R8 ;  /* 0x0000000403067825 */ /* 0x001fc800078e0208 */
[----:B------:R-:W-:Y:S01]  /*06a0*/  IMAD.WIDE R8, R11, 0x4, R8 ;  /* 0x000000040b087825 */ /* 0x000fe200078e0208 */
[----:B------:R-:W2:Y:S04]  /*06b0*/  LDG.E R13, desc[UR10][R6.64+0x4] ;  /* 0x0000040a060d7981 */ /* 0x000ea8000c1e1900 */
[----:B------:R-:W3:Y:S04]  /*06c0*/  LDG.E R11, desc[UR10][R6.64] ;  /* 0x0000000a060b7981 */ /* 0x000ee8000c1e1900 */
[----:B------:R-:W4:Y:S04]  /*06d0*/  LDG.E R15, desc[UR10][R6.64+0x8] ;  /* 0x0000080a060f7981 */ /* 0x000f28000c1e1900 */
[----:B------:R-:W5:Y:S04]  /*06e0*/  LDG.E R17, desc[UR10][R6.64+0xc] ;  /* 0x00000c0a06117981 */ /* 0x000f68000c1e1900 */
[----:B------:R-:W5:Y:S04]  /*06f0*/  LDG.E R19, desc[UR10][R8.64] ;  /* 0x0000000a08137981 */ /* 0x000f68000c1e1900 */
[----:B------:R-:W5:Y:S04]  /*0700*/  LDG.E R21, desc[UR10][R8.64+0x4] ;  /* 0x0000040a08157981 */ /* 0x000f68000c1e1900 */
[----:B------:R-:W5:Y:S04]  /*0710*/  LDG.E R23, desc[UR10][R8.64+0x8] ;  /* 0x0000080a08177981 */ /* 0x000f68000c1e1900 */
[----:B------:R-:W5:Y:S01]  /*0720*/  LDG.E R25, desc[UR10][R8.64+0xc] ;  /* 0x00000c0a08197981 */ /* 0x000f62000c1e1900 */
[----:B------:R-:W-:Y:S01]  /*0730*/  PLOP3.LUT P0, PT, PT, PT, PT, 0x8, 0x80 ;  /* 0x000000000080781c */ /* 0x000fe20003f0e170 */
[----:B------:R-:W-:-:S02]  /*0740*/  VIADD R2, R2, 0x8 ;  /* 0x0000000802027836 */ /* 0x000fc40000000000 */
[----:B------:R-:W-:Y:S01]  /*0750*/  VIADD R3, R3, 0x8 ;  /* 0x0000000803037836 */ /* 0x000fe20000000000 */
[----:B--2---:R-:W-:Y:S04]  /*0760*/  STS [R4+-0x4], R13 ;  /* 0xfffffc0d04007388 */ /* 0x004fe80000000800 */
[----:B---3--:R-:W-:Y:S04]  /*0770*/  STS [R4+-0x8], R11 ;  /* 0xfffff80b04007388 */ /* 0x008fe80000000800 */
[----:B----4-:R-:W-:Y:S04]  /*0780*/  STS [R4], R15 ;  /* 0x0000000f04007388 */ /* 0x010fe80000000800 */
[----:B-----5:R-:W-:Y:S04]  /*0790*/  STS [R4+0x4], R17 ;  /* 0x0000041104007388 */ /* 0x020fe80000000800 */
[----:B------:R-:W-:Y:S04]  /*07a0*/  STS [R4+0x8], R19 ;  /* 0x0000081304007388 */ /* 0x000fe80000000800 */
[----:B------:R-:W-:Y:S04]  /*07b0*/  STS [R4+0xc], R21 ;  /* 0x00000c1504007388 */ /* 0x000fe80000000800 */
[----:B------:R-:W-:Y:S04]  /*07c0*/  STS [R4+0x10], R23 ;  /* 0x0000101704007388 */ /* 0x000fe80000000800 */
[----:B------:R0:W-:Y:S02]  /*07d0*/  STS [R4+0x14], R25 ;  /* 0x0000141904007388 */ /* 0x0001e40000000800 */
[----:B0-----:R-:W-:-:S07]  /*07e0*/  IADD3 R4, PT, PT, R4, 0x20, RZ ;  /* 0x0000002004047810 */ /* 0x001fce0007ffe0ff */
.L_x_10:
[----:B------:R-:W-:Y:S05]  /*07f0*/  BSYNC.RECONVERGENT B2 ;  /* 0x0000000000027941 */ /* 0x000fea0003800200 */
.L_x_9:
[----:B------:R-:W-:-:S13]  /*0800*/  ISETP.NE.OR P0, PT, R2, RZ, P0 ;  /* 0x000000ff0200720c */ /* 0x000fda0000705670 */
[----:B------:R-:W-:Y:S05]  /*0810*/  @!P0 BREAK.RELIABLE B0 ;  /* 0x0000000000008942 */ /* 0x000fea0003800100 */
[----:B------:R-:W-:Y:S05]  /*0820*/  @!P0 BRA `(.L_x_1) ;  /* 0x0000000000408947 */ /* 0x000fea0003800000 */
.L_x_5:
[----:B------:R-:W-:Y:S05]  /*0830*/  BSYNC.RELIABLE B0 ;  /* 0x0000000000007941 */ /* 0x000fea0003800100 */
.L_x_4:
[----:B------:R-:W0:Y:S02]  /*0840*/  LDC.64 R6, c[0x0][0x380] ;  /* 0x0000e000ff067b82 */ /* 0x000e240000000a00 */
[----:B0-----:R-:W-:-:S05]  /*0850*/  IMAD.WIDE R6, R3, 0x4, R6 ;  /* 0x0000000403067825 */ /* 0x001fca00078e0206 */
[----:B------:R-:W2:Y:S04]  /*0860*/  LDG.E R9, desc[UR10][R6.64] ;  /* 0x0000000a06097981 */ /* 0x000ea8000c1e1900 */
[----:B------:R-:W3:Y:S04]  /*0870*/  LDG.E R11, desc[UR10][R6.64+0x4] ;  /* 0x0000040a060b7981 */ /* 0x000ee8000c1e1900 */
[----:B------:R-:W4:Y:S04]  /*0880*/  LDG.E R13, desc[UR10][R6.64+0x8] ;  /* 0x0000080a060d7981 */ /* 0x000f28000c1e1900 */
[----:B------:R-:W5:Y:S01]  /*0890*/  LDG.E R15, desc[UR10][R6.64+0xc] ;  /* 0x00000c0a060f7981 */ /* 0x000f62000c1e1900 */
[----:B------:R-:W-:-:S02]  /*08a0*/  VIADD R2, R2, 0x4 ;  /* 0x0000000402027836 */ /* 0x000fc40000000000 */
[----:B------:R-:W-:-:S03]  /*08b0*/  VIADD R3, R3, 0x4 ;  /* 0x0000000403037836 */ /* 0x000fc60000000000 */
[----:B------:R-:W-:Y:S01]  /*08c0*/  ISETP.NE.AND P0, PT, R2, RZ, PT ;  /* 0x000000ff0200720c */ /* 0x000fe20003f05270 */
[----:B--2---:R-:W-:Y:S04]  /*08d0*/  STS [R4+-0x8], R9 ;  /* 0xfffff80904007388 */ /* 0x004fe80000000800 */
[----:B---3--:R-:W-:Y:S04]  /*08e0*/  STS [R4+-0x4], R11 ;  /* 0xfffffc0b04007388 */ /* 0x008fe80000000800 */
[----:B----4-:R-:W-:Y:S04]  /*08f0*/  STS [R4], R13 ;  /* 0x0000000d04007388 */ /* 0x010fe80000000800 */
[----:B-----5:R0:W-:Y:S02]  /*0900*/  STS [R4+0x4], R15 ;  /* 0x0000040f04007388 */ /* 0x0201e40000000800 */
[----:B0-----:R-:W-:Y:S01]  /*0910*/  IADD3 R4, PT, PT, R4, 0x10, RZ ;  /* 0x0000001004047810 */ /* 0x001fe20007ffe0ff */
[----:B------:R-:W-:Y:S06]  /*0920*/  @P0 BRA `(.L_x_4) ;  /* 0xfffffffc00c40947 */ /* 0x000fec000383ffff */
.L_x_1:
[----:B------:R-:W-:Y:S05]  /*0930*/  BSYNC.RECONVERGENT B1 ;  /* 0x0000000000017941 */ /* 0x000fea0003800200 */
.L_x_0:
[----:B------:R-:W-:Y:S05]  /*0940*/  WARPSYNC.ALL ;  /* 0x0000000000007948 */ /* 0x000fea0003800000 */
[----:B------:R-:W-:Y:S01]  /*0950*/  USHF.R.U32.HI UR4, URZ, 0x1, UR7 ;  /* 0x00000001ff047899 */ /* 0x000fe20008011607 */
[----:B------:R-:W-:Y:S01]  /*0960*/  VIMNMX.U32 R3, PT, PT, R5, UR9, PT ;  /* 0x0000000905037c48 */ /* 0x000fe2000bfe0000 */
[----:B------:R-:W-:Y:S01]  /*0970*/  BAR.SYNC.DEFER_BLOCKING 0x0 ;  /* 0x0000000000007b1d */ /* 0x000fe20000010000 */
[----:B------:R-:W-:Y:S01]  /*0980*/  MOV R8, R0 ;  /* 0x0000000000087202 */ /* 0x000fe20000000f00 */
[----:B------:R-:W-:Y:S02]  /*0990*/  IMAD.MOV.U32 R2, RZ, RZ, R0 ;  /* 0x000000ffff027224 */ /* 0x000fe400078e0000 */
[----:B------:R-:W-:-:S02]  /*09a0*/  VIADD R15, R0, UR4 ;  /* 0x00000004000f7c36 */ /* 0x000fc40008000000 */
[----:B------:R-:W-:Y:S02]  /*09b0*/  BSSY.RECONVERGENT B0, `(.L_x_11) ;  /* 0x000001d000007945 */ /* 0x000fe40003800200 */
[C---:B------:R-:W-:Y:S01]  /*09c0*/  VIADD R17, R15.reuse, 0xffffffff ;  /* 0xffffffff0f117836 */ /* 0x040fe20000000000 */
[----:B------:R-:W-:Y:S01]  /*09d0*/  ISETP.GT.AND P0, PT, R15, R3, PT ;  /* 0x000000030f00720c */ /* 0x000fe20003f04270 */
[----:B------:R-:W-:-:S03]  /*09e0*/  IMAD.MOV.U32 R16, RZ, RZ, R15 ;  /* 0x000000ffff107224 */ /* 0x000fc600078e000f */
[----:B------:R-:W-:-:S13]  /*09f0*/  ISETP.GT.OR P0, PT, R0, R17, P0 ;  /* 0x000000110000720c */ /* 0x000fda0000704670 */
[----:B------:R-:W-:Y:S05]  /*0a00*/  @P0 BRA `(.L_x_12) ;  /* 0x00000000005c0947 */ /* 0x000fea0003800000 */
[----:B------:R-:W0:Y:S01]  /*0a10*/  S2R R7, SR_CgaCtaId ;  /* 0x0000000000077919 */ /* 0x000e220000008800 */
[----:B------:R-:W1:Y:S01]  /*0a20*/  LDC.64 R4, c[0x0][0x388] ;  /* 0x0000e200ff047b82 */ /* 0x000e620000000a00 */
[----:B------:R-:W-:-:S04]  /*0a30*/  MOV R6, 0x400 ;  /* 0x0000040000067802 */ /* 0x000fc80000000f00 */
[----:B0-----:R-:W-:-:S07]  /*0a40*/  LEA R19, R7, R6, 0x18 ;  /* 0x0000000607137211 */ /* 0x001fce00078ec0ff */
.L_x_13:
[----:B------:R-:W-:Y:S01]  /*0a50*/  LEA R9, R8, R19, 0x2 ;  /* 0x0000001308097211 */ /* 0x000fe200078e10ff */
[C---:B------:R-:W-:Y:S01]  /*0a60*/  IMAD R10, R16.reuse, 0x4, R19 ;  /* 0x00000004100a7824 */ /* 0x040fe200078e0213 */
[----:B------:R-:W-:Y:S01]  /*0a70*/  IADD3 R12, PT, PT, R16, 0x1, RZ ;  /* 0x00000001100c7810 */ /* 0x000fe20007ffe0ff */
[C---:B-1----:R-:W-:Y:S01]  /*0a80*/  IMAD.WIDE R6, R2.reuse, 0x4, R4 ;  /* 0x0000000402067825 */ /* 0x042fe200078e0204 */
[----:B------:R-:W-:Y:S02]  /*0a90*/  IADD3 R2, PT, PT, R2, 0x1, RZ ;  /* 0x0000000102027810 */ /* 0x000fe40007ffe0ff */
[----:B------:R-:W-:Y:S01]  /*0aa0*/  LDS R9, [R9] ;  /* 0x0000000009097984 */ /* 0x000fe20000000800 */
[----:B------:R-:W-:-:S03]  /*0ab0*/  VIADD R11, R8, 0x1 ;  /* 0x00000001080b7836 */ /* 0x000fc60000000000 */
[----:B------:R-:W0:Y:S02]  /*0ac0*/  LDS R10, [R10] ;  /* 0x000000000a0a7984 */ /* 0x000e240000000800 */
[CC--:B0-----:R-:W-:Y:S02]  /*0ad0*/  ISETP.GT.AND P0, PT, R9.reuse, R10.reuse, PT ;  /* 0x0000000a0900720c */ /* 0x0c1fe40003f04270 */
[CC--:B------:R-:W-:Y:S02]  /*0ae0*/  ISETP.GT.AND P1, PT, R9.reuse, R10.reuse, PT ;  /* 0x0000000a0900720c */ /* 0x0c0fe40003f24270 */
[----:B------:R-:W-:-:S05]  /*0af0*/  VIMNMX R13, PT, PT, R9, R10, PT ;  /* 0x0000000a090d7248 */ /* 0x000fca0003fe0100 */
[----:B------:R0:W-:Y:S04]  /*0b00*/  STG.E desc[UR10][R6.64], R13 ;  /* 0x0000000d06007986 */ /* 0x0001e8000c10190a */
[----:B------:R-:W-:Y:S02]  /*0b10*/  @!P0 IMAD.MOV R12, RZ, RZ, R16 ;  /* 0x000000ffff0c8224 */ /* 0x000fe400078e0210 */
[----:B------:R-:W-:Y:S02]  /*0b20*/  @P1 IMAD.MOV R11, RZ, RZ, R8 ;  /* 0x000000ffff0b1224 */ /* 0x000fe400078e0208 */
[----:B------:R-:W-:Y:S01]  /*0b30*/  IMAD.MOV.U32 R16, RZ, RZ, R12 ;  /* 0x000000ffff107224 */ /* 0x000fe200078e000c */
[----:B------:R-:W-:Y:S01]  /*0b40*/  ISETP.GT.AND P0, PT, R12, R3, PT ;  /* 0x000000030c00720c */ /* 0x000fe20003f04270 */
[----:B------:R-:W-:Y:S01]  /*0b50*/  IMAD.MOV.U32 R8, RZ, RZ, R11 ;  /* 0x000000ffff087224 */ /* 0x000fe200078e000b */
[----:B------:R-:W-:-:S13]  /*0b60*/  ISETP.LE.AND P1, PT, R11, R17, PT ;  /* 0x000000110b00720c */ /* 0x000fda0003f23270 */
[----:B0-----:R-:W-:Y:S05]  /*0b70*/  @!P0 BRA P1, `(.L_x_13) ;  /* 0xfffffffc00b48947 */ /* 0x001fea000083ffff */
.L_x_12:
[----:B------:R-:W-:Y:S05]  /*0b80*/  BSYNC.RECONVERGENT B0 ;  /* 0x0000000000007941 */ /* 0x000fea0003800200 */
.L_x_11:
[----:B------:R-:W-:Y:S01]  /*0b90*/  ISETP.GT.AND P0, PT, R8, R17, PT ;  /* 0x000000110800720c */ /* 0x000fe20003f04270 */
[----:B------:R-:W-:-:S12]  /*0ba0*/  BSSY.RECONVERGENT B0, `(.L_x_14) ;  /* 0x0000089000007945 */ /* 0x000fd80003800200 */
[----:B------:R-:W-:Y:S05]  /*0bb0*/  @P0 BRA `(.L_x_15) ;  /* 0x00000008001c0947 */ /* 0x000fea0003800000 */
[----:B------:R-:W-:Y:S01]  /*0bc0*/  IADD3 R4, PT, PT, R15, -R8, RZ ;  /* 0x800000080f047210 */ /* 0x000fe20007ffe0ff */
[----:B------:R-:W-:Y:S01]  /*0bd0*/  IMAD.IADD R5, R8, 0x1, -R15 ;  /* 0x0000000108057824 */ /* 0x000fe200078e0a0f */
[----:B------:R-:W-:Y:S01]  /*0be0*/  BSSY.RECONVERGENT B1, `(.L_x_16) ;  /* 0x0000014000017945 */ /* 0x000fe20003800200 */
[----:B------:R-:W-:Y:S01]  /*0bf0*/  IMAD.MOV.U32 R9, RZ, RZ, R8 ;  /* 0x000000ffff097224 */ /* 0x000fe200078e0008 */
[----:B------:R-:W-:Y:S02]  /*0c00*/  LOP3.LUT P1, R7, R4, 0x3, RZ, 0xc0, !PT ;  /* 0x0000000304077812 */ /* 0x000fe4000782c0ff */
[----:B------:R-:W-:-:S11]  /*0c10*/  ISETP.GT.U32.AND P0, PT, R5, -0x4, PT ;  /* 0xfffffffc0500780c */ /* 0x000fd60003f04070 */
[----:B------:R-:W-:Y:S05]  /*0c20*/  @!P1 BRA `(.L_x_17) ;  /* 0x00000000003c9947 */ /* 0x000fea0003800000 */
[----:B------:R-:W0:Y:S01]  /*0c30*/  S2UR UR6, SR_CgaCtaId ;  /* 0x00000000000679c3 */ /* 0x000e220000008800 */
[----:B------:R-:W-:Y:S01]  /*0c40*/  UMOV UR5, 0x400 ;  /* 0x0000040000057882 */ /* 0x000fe20000000000 */
[----:B------:R-:W-:Y:S01]  /*0c50*/  IADD3 R9, PT, PT, R7, R8, RZ ;  /* 0x0000000807097210 */ /* 0x000fe20007ffe0ff */
[----:B------:R-:W-:-:S05]  /*0c60*/  IMAD.MOV R10, RZ, RZ, -R7 ;  /* 0x000000ffff0a7224 */ /* 0x000fca00078e0a07 */
[----:B------:R-:W1:Y:S01]  /*0c70*/  LDC.64 R4, c[0x0][0x388] ;  /* 0x0000e200ff047b82 */ /* 0x000e620000000a00 */
[----:B0-----:R-:W-:-:S06]  /*0c80*/  ULEA UR5, UR6, UR5, 0x18 ;  /* 0x0000000506057291 */ /* 0x001fcc000f8ec0ff */
[----:B------:R-:W-:-:S07]  /*0c90*/  LEA R8, R8, UR5, 0x2 ;  /* 0x0000000508087c11 */ /* 0x000fce000f8e10ff */
.L_x_18:
[----:B0-----:R0:W2:Y:S01]  /*0ca0*/  LDS R11, [R8] ;  /* 0x00000000080b7984 */ /* 0x0010a20000000800 */
[C---:B-1----:R-:W-:Y:S01]  /*0cb0*/  IMAD.WIDE R6, R2.reuse, 0x4, R4 ;  /* 0x0000000402067825 */ /* 0x042fe200078e0204 */
[----:B------:R-:W-:-:S03]  /*0cc0*/  IADD3 R2, PT, PT, R2, 0x1, RZ ;  /* 0x0000000102027810 */ /* 0x000fc60007ffe0ff */
[----:B------:R-:W-:Y:S02]  /*0cd0*/  VIADD R10, R10, 0x1 ;  /* 0x000000010a0a7836 */ /* 0x000fe40000000000 */
[----:B0-----:R-:W-:-:S03]  /*0ce0*/  VIADD R8, R8, 0x4 ;  /* 0x0000000408087836 */ /* 0x001fc60000000000 */
[----:B------:R-:W-:Y:S01]  /*0cf0*/  ISETP.NE.AND P1, PT, R10, RZ, PT ;  /* 0x000000ff0a00720c */ /* 0x000fe20003f25270 */
[----:B--2---:R0:W-:-:S12]  /*0d00*/  STG.E desc[UR10][R6.64], R11 ;  /* 0x0000000b06007986 */ /* 0x0041d8000c10190a */
[----:B------:R-:W-:Y:S05]  /*0d10*/  @P1 BRA `(.L_x_18) ;  /* 0xfffffffc00e01947 */ /* 0x000fea000383ffff */
.L_x_17:
[----:B------:R-:W-:Y:S05]  /*0d20*/  BSYNC.RECONVERGENT B1 ;  /* 0x0000000000017941 */ /* 0x000fea0003800200 */
.L_x_16:
[----:B------:R-:W-:Y:S05]  /*0d30*/  @P0 BRA `(.L_x_15) ;  /* 0x0000000400bc0947 */ /* 0x000fea0003800000 */
[----:B------:R-:W1:Y:S01]  /*0d40*/  S2UR UR9, SR_CgaCtaId ;  /* 0x00000000000979c3 */ /* 0x000e620000008800 */
[----:B------:R-:W2:Y:S01]  /*0d50*/  LDCU.64 UR6, c[0x0][0x388] ;  /* 0x00007100ff0677ac */ /* 0x000ea20008000a00 */
[----:B------:R-:W-:Y:S01]  /*0d60*/  IADD3 R15, PT, PT, R9, -UR4, -R0 ;  /* 0x80000004090f7c10 */ /* 0x000fe2000fffe800 */
[----:B------:R-:W-:Y:S01]  /*0d70*/  BSSY.RELIABLE B1, `(.L_x_19) ;  /* 0x000005d000017945 */ /* 0x000fe20003800100 */
[----:B------:R-:W-:Y:S02]  /*0d80*/  UMOV UR8, 0x400 ;  /* 0x0000040000087882 */ /* 0x000fe40000000000 */
[----:B------:R-:W-:Y:S01]  /*0d90*/  ISETP.GE.AND P0, PT, R15, RZ, PT ;  /* 0x000000ff0f00720c */ /* 0x000fe20003f06270 */
[----:B--2---:R-:W-:-:S04]  /*0da0*/  UIADD3 UR5, UP0, UPT, UR6, 0x8, URZ ;  /* 0x0000000806057890 */ /* 0x004fc8000ff1e0ff */
[----:B------:R-:W-:Y:S02]  /*0db0*/  UIADD3.X UR6, UPT, UPT, URZ, UR7, URZ, UP0, !UPT ;  /* 0x00000007ff067290 */ /* 0x000fe400087fe4ff */
[----:B-1----:R-:W-:Y:S01]  /*0dc0*/  ULEA UR8, UR9, UR8, 0x18 ;  /* 0x0000000809087291 */ /* 0x002fe2000f8ec0ff */
[----:B------:R-:W-:-:S03]  /*0dd0*/  IMAD.U32 R4, RZ, RZ, UR5 ;  /* 0x00000005ff047e24 */ /* 0x000fc6000f8e00ff */
[----:B------:R-:W-:Y:S02]  /*0de0*/  MOV R5, UR6 ;  /* 0x0000000600057c02 */ /* 0x000fe40008000f00 */
[----:B------:R-:W-:-:S05]  /*0df0*/  LEA R9, R9, UR8, 0x2 ;  /* 0x0000000809097c11 */ /* 0x000fca000f8e10ff */
[----:B------:R-:W-:Y:S01]  /*0e00*/  VIADD R14, R9, 0x8 ;  /* 0x00000008090e7836 */ /* 0x000fe20000000000 */
[----:B------:R-:W-:Y:S06]  /*0e10*/  @P0 BRA `(.L_x_20) ;  /* 0x0000000400480947 */ /* 0x000fec0003800000 */
[----:B0-----:R-:W-:Y:S01]  /*0e20*/  IMAD.MOV R6, RZ, RZ, -R15 ;  /* 0x000000ffff067224 */ /* 0x001fe200078e0a0f */
[----:B------:R-:W-:Y:S01]  /*0e30*/  BSSY.RECONVERGENT B2, `(.L_x_21) ;  /* 0x0000031000027945 */ /* 0x000fe20003800200 */
[----:B------:R-:W-:-:S03]  /*0e40*/  PLOP3.LUT P0, PT, PT, PT, PT, 0x80, 0x8 ;  /* 0x000000000008781c */ /* 0x000fc60003f0f070 */
[----:B------:R-:W-:-:S13]  /*0e50*/  ISETP.GT.AND P1, PT, R6, 0xc, PT ;  /* 0x0000000c0600780c */ /* 0x000fda0003f24270 */
[----:B------:R-:W-:Y:S05]  /*0e60*/  @!P1 BRA `(.L_x_22) ;  /* 0x0000000000b49947 */ /* 0x000fea0003800000 */
[----:B------:R-:W-:-:S13]  /*0e70*/  PLOP3.LUT P0, PT, PT, PT, PT, 0x8, 0x80 ;  /* 0x000000000080781c */ /* 0x000fda0003f0e170 */
.L_x_23:
[----:B0-----:R-:W0:Y:S01]  /*0e80*/  LDS R11, [R14+-0x8] ;  /* 0xfffff8000e0b7984 */ /* 0x001e220000000800 */
[C-C-:B------:R-:W-:Y:S01]  /*0e90*/  IMAD.WIDE R12, R2.reuse, 0x4, R4.reuse ;  /* 0x00000004020c7825 */ /* 0x140fe200078e0204 */
[C---:B------:R-:W-:Y:S02]  /*0ea0*/  IADD3 R9, PT, PT, R2.reuse, 0x4, RZ ;  /* 0x0000000402097810 */ /* 0x040fe40007ffe0ff */
[----:B------:R-:W1:Y:S01]  /*0eb0*/  LDS R7, [R14+0x4] ;  /* 0x000004000e077984 */ /* 0x000e620000000800 */
[----:B------:R-:W-:Y:S01]  /*0ec0*/  VIADD R6, R2, 0x8 ;  /* 0x0000000802067836 */ /* 0x000fe20000000000 */
[----:B------:R-:W-:Y:S01]  /*0ed0*/  IADD3 R15, PT, PT, R15, 0x10, RZ ;  /* 0x000000100f0f7810 */ /* 0x000fe20007ffe0ff */
[----:B------:R-:W-:Y:S01]  /*0ee0*/  IMAD.WIDE R8, R9, 0x4, R4 ;  /* 0x0000000409087825 */ /* 0x000fe200078e0204 */
[----:B------:R-:W2:Y:S02]  /*0ef0*/  LDS R10, [R14+-0x4] ;  /* 0xfffffc000e0a7984 */ /* 0x000ea40000000800 */
[----:B------:R-:W-:-:S02]  /*0f00*/  ISETP.GE.AND P1, PT, R15, -0xc, PT ;  /* 0xfffffff40f00780c */ /* 0x000fc40003f26270 */
[----:B------:R-:W3:Y:S04]  /*0f10*/  LDS R28, [R14] ;  /* 0x000000000e1c7984 */ /* 0x000ee80000000800 */
[----:B------:R-:W4:Y:S04]  /*0f20*/  LDS R26, [R14+0x8] ;  /* 0x000008000e1a7984 */ /* 0x000f280000000800 */
[----:B------:R-:W5:Y:S04]  /*0f30*/  LDS R20, [R14+0xc] ;  /* 0x00000c000e147984 */ /* 0x000f680000000800 */
        /* <DEDUP_REMOVED lines=9> */
[----:B------:R2:W5:Y:S04]  /*0fd0*/  LDS R18, [R14+0x34] ;  /* 0x000034000e127984 */ /* 0x0005680000000800 */
[----:B0-----:R0:W-:Y:S04]  /*0fe0*/  STG.E desc[UR10][R12.64+-0x8], R11 ;  /* 0xfffff80b0c007986 */ /* 0x0011e8000c10190a */
[----:B-1----:R1:W-:Y:S01]  /*0ff0*/  STG.E desc[UR10][R12.64+0x4], R7 ;  /* 0x000004070c007986 */ /* 0x0023e2000c10190a */
[----:B--2---:R-:W-:-:S03]  /*1000*/  VIADD R14, R14, 0x40 ;  /* 0x000000400e0e7836 */ /* 0x004fc60000000000 */
[----:B------:R2:W-:Y:S01]  /*1010*/  STG.E desc[UR10][R12.64+-0x4], R10 ;  /* 0xfffffc0a0c007986 */ /* 0x0005e2000c10190a */
[----:B0-----:R-:W-:-:S03]  /*1020*/  VIADD R11, R2, 0xc ;  /* 0x0000000c020b7836 */ /* 0x001fc60000000000 */
[----:B---3--:R0:W-:Y:S01]  /*1030*/  STG.E desc[UR10][R12.64], R28 ;  /* 0x0000001c0c007986 */ /* 0x0081e2000c10190a */
[----:B------:R-:W-:Y:S02]  /*1040*/  VIADD R2, R2, 0x10 ;  /* 0x0000001002027836 */ /* 0x000fe40000000000 */
[--C-:B-1----:R-:W-:Y:S01]  /*1050*/  IMAD.WIDE R6, R6, 0x4, R4.reuse ;  /* 0x0000000406067825 */ /* 0x102fe200078e0204 */
[----:B----4-:R0:W-:Y:S03]  /*1060*/  STG.E desc[UR10][R8.64+-0x8], R26 ;  /* 0xfffff81a08007986 */ /* 0x0101e6000c10190a */
[----:B--2---:R-:W-:Y:S01]  /*1070*/  IMAD.WIDE R10, R11, 0x4, R4 ;  /* 0x000000040b0a7825 */ /* 0x004fe200078e0204 */
[----:B-----5:R0:W-:Y:S04]  /*1080*/  STG.E desc[UR10][R8.64+-0x4], R20 ;  /* 0xfffffc1408007986 */ /* 0x0201e8000c10190a */
[----:B------:R0:W-:Y:S04]  /*1090*/  STG.E desc[UR10][R8.64], R22 ;  /* 0x0000001608007986 */ /* 0x0001e8000c10190a */
        /* <DEDUP_REMOVED lines=8> */
[----:B------:R0:W-:Y:S01]  /*1120*/  STG.E desc[UR10][R10.64+0x4], R18 ;  /* 0x000004120a007986 */ /* 0x0001e2000c10190a */
[----:B------:R-:W-:Y:S05]  /*1130*/  @!P1 BRA `(.L_x_23) ;  /* 0xfffffffc00509947 */ /* 0x000fea000383ffff */
.L_x_22:
[----:B------:R-:W-:Y:S05]  /*1140*/  BSYNC.RECONVERGENT B2 ;  /* 0x0000000000027941 */ /* 0x000fea0003800200 */
.L_x_21:
[----:B0-----:R-:W-:Y:S01]  /*1150*/  IADD3 R6, PT, PT, -R15, RZ, RZ ;  /* 0x000000ff0f067210 */ /* 0x001fe20007ffe1ff */
[----:B------:R-:W-:Y:S03]  /*1160*/  BSSY.RECONVERGENT B2, `(.L_x_24) ;  /* 0x000001a000027945 */ /* 0x000fe60003800200 */
[----:B------:R-:W-:-:S13]  /*1170*/  ISETP.GT.AND P1, PT, R6, 0x4, PT ;  /* 0x000000040600780c */ /* 0x000fda0003f24270 */
[----:B------:R-:W-:Y:S05]  /*1180*/  @!P1 BRA `(.L_x_25) ;  /* 0x00000000005c9947 */ /* 0x000fea0003800000 */
[----:B------:R-:W0:Y:S01]  /*1190*/  LDS R11, [R14+-0x8] ;  /* 0xfffff8000e0b7984 */ /* 0x000e220000000800 */
[C---:B------:R-:W-:Y:S01]  /*11a0*/  VIADD R9, R2.reuse, 0x4 ;  /* 0x0000000402097836 */ /* 0x040fe20000000000 */
[----:B------:R-:W-:Y:S01]  /*11b0*/  PLOP3.LUT P0, PT, PT, PT, PT, 0x8, 0x80 ;  /* 0x000000000080781c */ /* 0x000fe20003f0e170 */
[C-C-:B------:R-:W-:Y:S01]  /*11c0*/  IMAD.WIDE R6, R2.reuse, 0x4, R4.reuse ;  /* 0x0000000402067825 */ /* 0x140fe200078e0204 */
[----:B------:R-:W1:Y:S01]  /*11d0*/  LDS R13, [R14+-0x4] ;  /* 0xfffffc000e0d7984 */ /* 0x000e620000000800 */
[----:B------:R-:W-:Y:S02]  /*11e0*/  IADD3 R2, PT, PT, R2, 0x8, RZ ;  /* 0x0000000802027810 */ /* 0x000fe40007ffe0ff */
[----:B------:R-:W-:Y:S01]  /*11f0*/  IMAD.WIDE R8, R9, 0x4, R4 ;  /* 0x0000000409087825 */ /* 0x000fe200078e0204 */
[----:B------:R-:W2:Y:S03]  /*1200*/  LDS R17, [R14] ;  /* 0x000000000e117984 */ /* 0x000ea60000000800 */
[----:B------:R-:W-:Y:S01]  /*1210*/  VIADD R15, R15, 0x8 ;  /* 0x000000080f0f7836 */ /* 0x000fe20000000000 */
[----:B------:R-:W3:Y:S04]  /*1220*/  LDS R19, [R14+0x4] ;  /* 0x000004000e137984 */ /* 0x000ee80000000800 */
[----:B------:R-:W4:Y:S04]  /*1230*/  LDS R21, [R14+0x8] ;  /* 0x000008000e157984 */ /* 0x000f280000000800 */
[----:B------:R-:W5:Y:S04]  /*1240*/  LDS R23, [R14+0xc] ;  /* 0x00000c000e177984 */ /* 0x000f680000000800 */
[----:B------:R-:W5:Y:S04]  /*1250*/  LDS R25, [R14+0x10] ;  /* 0x000010000e197984 */ /* 0x000f680000000800 */
[----:B------:R0:W5:Y:S02]  /*1260*/  LDS R27, [R14+0x14] ;  /* 0x000014000e1b7984 */ /* 0x0001640000000800 */
[----:B0-----:R-:W-:-:S02]  /*1270*/  VIADD R14, R14, 0x20 ;  /* 0x000000200e0e7836 */ /* 0x001fc40000000000 */
[----:B------:R0:W-:Y:S04]  /*1280*/  STG.E desc[UR10][R6.64+-0x8], R11 ;  /* 0xfffff80b06007986 */ /* 0x0001e8000c10190a */
[----:B-1----:R0:W-:Y:S04]  /*1290*/  STG.E desc[UR10][R6.64+-0x4], R13 ;  /* 0xfffffc0d06007986 */ /* 0x0021e8000c10190a */
[----:B--2---:R0:W-:Y:S04]  /*12a0*/  STG.E desc[UR10][R6.64], R17 ;  /* 0x0000001106007986 */ /* 0x0041e8000c10190a */
[----:B---3--:R0:W-:Y:S04]  /*12b0*/  STG.E desc[UR10][R6.64+0x4], R19 ;  /* 0x0000041306007986 */ /* 0x0081e8000c10190a */
[----:B----4-:R0:W-:Y:S04]  /*12c0*/  STG.E desc[UR10][R8.64+-0x8], R21 ;  /* 0xfffff81508007986 */ /* 0x0101e8000c10190a */
[----:B-----5:R0:W-:Y:S04]  /*12d0*/  STG.E desc[UR10][R8.64+-0x4], R23 ;  /* 0xfffffc1708007986 */ /* 0x0201e8000c10190a */
[----:B------:R0:W-:Y:S04]  /*12e0*/  STG.E desc[UR10][R8.64], R25 ;  /* 0x0000001908007986 */ /* 0x0001e8000c10190a */
[----:B------:R0:W-:Y:S02]  /*12f0*/  STG.E desc[UR10][R8.64+0x4], R27 ;  /* 0x0000041b08007986 */ /* 0x0001e4000c10190a */
.L_x_25:
[----:B------:R-:W-:Y:S05]  /*1300*/  BSYNC.RECONVERGENT B2 ;  /* 0x0000000000027941 */ /* 0x000fea0003800200 */
.L_x_24:
[----:B------:R-:W-:-:S13]  /*1310*/  ISETP.EQ.AND P1, PT, R15, RZ, PT ;  /* 0x000000ff0f00720c */ /* 0x000fda0003f22270 */
[----:B------:R-:W-:Y:S05]  /*1320*/  @!P0 BREAK.RELIABLE P1, B1 ;  /* 0x0000000000018942 */ /* 0x000fea0000800100 */
[----:B------:R-:W-:Y:S05]  /*1330*/  @!P0 BRA P1, `(.L_x_15) ;  /* 0x00000000003c8947 */ /* 0x000fea0000800000 */
.L_x_20:
[----:B------:R-:W-:Y:S05]  /*1340*/  BSYNC.RELIABLE B1 ;  /* 0x0000000000017941 */ /* 0x000fea0003800100 */
.L_x_19:
[----:B0--3--:R-:W0:Y:S01]  /*1350*/  LDS R9, [R14+-0x8] ;  /* 0xfffff8000e097984 */ /* 0x009e220000000800 */
[C---:B------:R-:W-:Y:S01]  /*1360*/  IMAD.WIDE R6, R2.reuse, 0x4, R4 ;  /* 0x0000000402067825 */ /* 0x040fe200078e0204 */
[----:B------:R-:W-:Y:S02]  /*1370*/  IADD3 R2, PT, PT, R2, 0x4, RZ ;  /* 0x0000000402027810 */ /* 0x000fe40007ffe0ff */
[----:B------:R-:W1:Y:S01]  /*1380*/  LDS R11, [R14+-0x4] ;  /* 0xfffffc000e0b7984 */ /* 0x000e620000000800 */
[----:B------:R-:W-:-:S03]  /*1390*/  VIADD R15, R15, 0x4 ;  /* 0x000000040f0f7836 */ /* 0x000fc60000000000 */
[----:B------:R-:W2:Y:S02]  /*13a0*/  LDS R13, [R14] ;  /* 0x000000000e0d7984 */ /* 0x000ea40000000800 */
[----:B------:R-:W-:Y:S02]  /*13b0*/  ISETP.NE.AND P0, PT, R15, RZ, PT ;  /* 0x000000ff0f00720c */ /* 0x000fe40003f05270 */
[----:B------:R3:W4:Y:S02]  /*13c0*/  LDS R17, [R14+0x4] ;  /* 0x000004000e117984 */ /* 0x0007240000000800 */
[----:B---3--:R-:W-:Y:S02]  /*13d0*/  VIADD R14, R14, 0x10 ;  /* 0x000000100e0e7836 */ /* 0x008fe40000000000 */
[----:B0-----:R3:W-:Y:S04]  /*13e0*/  STG.E desc[UR10][R6.64+-0x8], R9 ;  /* 0xfffff80906007986 */ /* 0x0017e8000c10190a */
[----:B-1----:R3:W-:Y:S04]  /*13f0*/  STG.E desc[UR10][R6.64+-0x4], R11 ;  /* 0xfffffc0b06007986 */ /* 0x0027e8000c10190a */
[----:B--2---:R3:W-:Y:S04]  /*1400*/  STG.E desc[UR10][R6.64], R13 ;  /* 0x0000000d06007986 */ /* 0x0047e8000c10190a */
[----:B----4-:R3:W-:Y:S01]  /*1410*/  STG.E desc[UR10][R6.64+0x4], R17 ;  /* 0x0000041106007986 */ /* 0x0107e2000c10190a */
[----:B------:R-:W-:Y:S05]  /*1420*/  @P0 BRA `(.L_x_19) ;  /* 0xfffffffc00c80947 */ /* 0x000fea000383ffff */
.L_x_15:
[----:B------:R-:W-:Y:S05]  /*1430*/  BSYNC.RECONVERGENT B0 ;  /* 0x0000000000007941 */ /* 0x000fea0003800200 */
.L_x_14:
[----:B------:R-:W-:Y:S05]  /*1440*/  WARPSYNC.ALL ;  /* 0x0000000000007948 */ /* 0x000fea0003800000 */
[----:B------:R-:W-:Y:S01]  /*1450*/  ISETP.GE.AND P0, PT, R3, R16, PT ;  /* 0x000000100300720c */ /* 0x000fe20003f06270 */
[----:B------:R-:W-:-:S12]  /*1460*/  BSSY.RECONVERGENT B0, `(.L_x_26) ;  /* 0x0000088000007945 */ /* 0x000fd80003800200 */
[----:B------:R-:W-:Y:S05]  /*1470*/  @!P0 BRA `(.L_x_27) ;  /* 0x0000000800188947 */ /* 0x000fea0003800000 */
[----:B------:R-:W-:Y:S01]  /*1480*/  IMAD.IADD R5, R3, 0x1, -R16 ;  /* 0x0000000103057824 */ /* 0x000fe200078e0a10 */
[----:B------:R-:W-:Y:S04]  /*1490*/  BSSY.RECONVERGENT B1, `(.L_x_28) ;  /* 0x0000014000017945 */ /* 0x000fe80003800200 */
[C---:B------:R-:W-:Y:S02]  /*14a0*/  IADD3 R4, PT, PT, R5.reuse, 0x1, RZ ;  /* 0x0000000105047810 */ /* 0x040fe40007ffe0ff */
[----:B------:R-:W-:Y:S02]  /*14b0*/  ISETP.GE.U32.AND P0, PT, R5, 0x3, PT ;  /* 0x000000030500780c */ /* 0x000fe40003f06070 */
[----:B0--3--:R-:W-:-:S13]  /*14c0*/  LOP3.LUT P1, R7, R4, 0x3, RZ, 0xc0, !PT ;  /* 0x0000000304077812 */ /* 0x009fda000782c0ff */
[----:B------:R-:W-:Y:S05]  /*14d0*/  @!P1 BRA `(.L_x_29) ;  /* 0x00000000003c9947 */ /* 0x000fea0003800000 */
[----:B------:R-:W0:Y:S01]  /*14e0*/  S2UR UR5, SR_CgaCtaId ;  /* 0x00000000000579c3 */ /* 0x000e220000008800 */
[----:B------:R-:W-:Y:S01]  /*14f0*/  UMOV UR4, 0x400 ;  /* 0x0000040000047882 */ /* 0x000fe20000000000 */
[----:B------:R-:W-:-:S06]  /*1500*/  IMAD.MOV R9, RZ, RZ, -R7 ;  /* 0x000000ffff097224 */ /* 0x000fcc00078e0a07 */
[----:B------:R-:W1:Y:S01]  /*1510*/  LDC.64 R4, c[0x0][0x388] ;  /* 0x0000e200ff047b82 */ /* 0x000e620000000a00 */
[----:B0-----:R-:W-:-:S06]  /*1520*/  ULEA UR4, UR5, UR4, 0x18 ;  /* 0x0000000405047291 */ /* 0x001fcc000f8ec0ff */
[C---:B------:R-:W-:Y:S01]  /*1530*/  LEA R8, R16.reuse, UR4, 0x2 ;  /* 0x0000000410087c11 */ /* 0x040fe2000f8e10ff */
[----:B------:R-:W-:-:S07]  /*1540*/  IMAD.IADD R16, R16, 0x1, R7 ;  /* 0x0000000110107824 */ /* 0x000fce00078e0207 */
.L_x_30:
[----:B0-----:R0:W2:Y:S01]  /*1550*/  LDS R11, [R8] ;  /* 0x00000000080b7984 */ /* 0x0010a20000000800 */
[----:B-1----:R-:W-:Y:S01]  /*1560*/  IMAD.WIDE R6, R2, 0x4, R4 ;  /* 0x0000000402067825 */ /* 0x002fe200078e0204 */
[----:B------:R-:W-:-:S03]  /*1570*/  IADD3 R9, PT, PT, R9, 0x1, RZ ;  /* 0x0000000109097810 */ /* 0x000fc60007ffe0ff */
[----:B------:R-:W-:Y:S01]  /*1580*/  VIADD R2, R2, 0x1 ;  /* 0x0000000102027836 */ /* 0x000fe20000000000 */
[----:B------:R-:W-:Y:S01]  /*1590*/  ISETP.NE.AND P1, PT, R9, RZ, PT ;  /* 0x000000ff0900720c */ /* 0x000fe20003f25270 */
[----:B0-----:R-:W-:Y:S01]  /*15a0*/  VIADD R8, R8, 0x4 ;  /* 0x0000000408087836 */ /* 0x001fe20000000000 */
[----:B--2---:R0:W-:Y:S11]  /*15b0*/  STG.E desc[UR10][R6.64], R11 ;  /* 0x0000000b06007986 */ /* 0x0041f6000c10190a */
[----:B------:R-:W-:Y:S05]  /*15c0*/  @P1 BRA `(.L_x_30) ;  /* 0xfffffffc00e01947 */ /* 0x000fea000383ffff */
.L_x_29:
[----:B------:R-:W-:Y:S05]  /*15d0*/  BSYNC.RECONVERGENT B1 ;  /* 0x0000000000017941 */ /* 0x000fea0003800200 */
.L_x_28:
[----:B------:R-:W-:Y:S05]  /*15e0*/  @!P0 BRA `(.L_x_27) ;  /* 0x0000000400bc8947 */ /* 0x000fea0003800000 */
[----:B------:R-:W1:Y:S01]  /*15f0*/  S2UR UR5, SR_CgaCtaId ;  /* 0x00000000000579c3 */ /* 0x000e620000008800 */
[----:B------:R-:W2:Y:S01]  /*1600*/  LDCU.64 UR6, c[0x0][0x388] ;  /* 0x00007100ff0677ac */ /* 0x000ea20008000a00 */
[----:B------:R-:W-:Y:S01]  /*1610*/  IADD3 R14, PT, PT, -R3, R16, RZ ;  /* 0x00000010030e7210 */ /* 0x000fe20007ffe1ff */
[----:B------:R-:W-:Y:S01]  /*1620*/  BSSY.RELIABLE B1, `(.L_x_31) ;  /* 0x000005d000017945 */ /* 0x000fe20003800100 */
[----:B------:R-:W-:Y:S02]  /*1630*/  UMOV UR4, 0x400 ;  /* 0x0000040000047882 */ /* 0x000fe40000000000 */
[----:B------:R-:W-:Y:S01]  /*1640*/  ISETP.GE.AND P0, PT, R14, 0x1, PT ;  /* 0x000000010e00780c */ /* 0x000fe20003f06270 */
[----:B--2---:R-:W-:-:S04]  /*1650*/  UIADD3 UR6, UP0, UPT, UR6, 0x8, URZ ;  /* 0x0000000806067890 */ /* 0x004fc8000ff1e0ff */
[----:B------:R-:W-:Y:S02]  /*1660*/  UIADD3.X UR7, UPT, UPT, URZ, UR7, URZ, UP0, !UPT ;  /* 0x00000007ff077290 */ /* 0x000fe400087fe4ff */
[----:B-1----:R-:W-:Y:S01]  /*1670*/  ULEA UR4, UR5, UR4, 0x18 ;  /* 0x0000000405047291 */ /* 0x002fe2000f8ec0ff */
[----:B------:R-:W-:-:S03]  /*1680*/  IMAD.U32 R4, RZ, RZ, UR6 ;  /* 0x00000006ff047e24 */ /* 0x000fc6000f8e00ff */
[----:B------:R-:W-:Y:S02]  /*1690*/  IMAD.U32 R5, RZ, RZ, UR7 ;  /* 0x00000007ff057e24 */ /* 0x000fe4000f8e00ff */
[----:B------:R-:W-:-:S04]  /*16a0*/  LEA R15, R16, UR4, 0x2 ;  /* 0x00000004100f7c11 */ /* 0x000fc8000f8e10ff */
[----:B------:R-:W-:Y:S01]  /*16b0*/  IADD3 R15, PT, PT, R15, 0x8, RZ ;  /* 0x000000080f0f7810 */ /* 0x000fe20007ffe0ff */
[----:B------:R-:W-:Y:S06]  /*16c0*/  @P0 BRA `(.L_x_32) ;  /* 0x0000000400480947 */ /* 0x000fec0003800000 */
[----:B0-----:R-:W-:Y:S01]  /*16d0*/  IADD3 R6, PT, PT, -R14, 0x1, RZ ;  /* 0x000000010e067810 */ /* 0x001fe20007ffe1ff */
[----:B------:R-:W-:Y:S01]  /*16e0*/  BSSY.RECONVERGENT B2, `(.L_x_33) ;  /* 0x0000031000027945 */ /* 0x000fe20003800200 */
[----:B------:R-:W-:Y:S02]  /*16f0*/  PLOP3.LUT P0, PT, PT, PT, PT, 0x80, 0x8 ;  /* 0x000000000008781c */ /* 0x000fe40003f0f070 */
[----:B------:R-:W-:-:S13]  /*1700*/  ISETP.GT.AND P1, PT, R6, 0xc, PT ;  /* 0x0000000c0600780c */ /* 0x000fda0003f24270 */
[----:B------:R-:W-:Y:S05]  /*1710*/  @!P1 BRA `(.L_x_34) ;  /* 0x0000000000b49947 */ /* 0x000fea0003800000 */
[----:B------:R-:W-:-:S13]  /*1720*/  PLOP3.LUT P0, PT, PT, PT, PT, 0x8, 0x80 ;  /* 0x000000000080781c */ /* 0x000fda0003f0e170 */
.L_x_35:
[----:B--2---:R-:W0:Y:S01]  /*1730*/  LDS R13, [R15+-0x8] ;  /* 0xfffff8000f0d7984 */ /* 0x004e220000000800 */
[----:B------:R-:W-:-:S03]  /*1740*/  IMAD.WIDE R10, R2, 0x4, R4 ;  /* 0x00000004020a7825 */ /* 0x000fc600078e0204 */
[----:B------:R-:W1:Y:S01]  /*1750*/  LDS R12, [R15+-0x4] ;  /* 0xfffffc000f0c7984 */ /* 0x000e620000000800 */
[C---:B------:R-:W-:Y:S02]  /*1760*/  VIADD R7, R2.reuse, 0x4 ;  /* 0x0000000402077836 */ /* 0x040fe40000000000 */
[----:B------:R-:W-:Y:S01]  /*1770*/  VIADD R9, R2, 0x8 ;  /* 0x0000000802097836 */ /* 0x000fe20000000000 */
[----:B------:R-:W2:Y:S01]  /*1780*/  LDS R24, [R15] ;  /* 0x000000000f187984 */ /* 0x000ea20000000800 */
[----:B------:R-:W-:-:S03]  /*1790*/  IMAD.WIDE R6, R7, 0x4, R4 ;  /* 0x0000000407067825 */ /* 0x000fc600078e0204 */
[----:B------:R-:W3:Y:S01]  /*17a0*/  LDS R26, [R15+0x4] ;  /* 0x000004000f1a7984 */ /* 0x000ee20000000800 */
[----:B------:R-:W-:-:S03]  /*17b0*/  IMAD.WIDE R8, R9, 0x4, R4 ;  /* 0x0000000409087825 */ /* 0x000fc600078e0204 */
[----:B------:R-:W4:Y:S01]  /*17c0*/  LDS R28, [R15+0x8] ;  /* 0x000008000f1c7984 */ /* 0x000f220000000800 */
[----:B------:R-:W-:-:S03]  /*17d0*/  VIADD R14, R14, 0x10 ;  /* 0x000000100e0e7836 */ /* 0x000fc60000000000 */
[----:B------:R-:W5:Y:S02]  /*17e0*/  LDS R18, [R15+0xc] ;  /* 0x00000c000f127984 */ /* 0x000f640000000800 */
[----:B------:R-:W-:Y:S02]  /*17f0*/  ISETP.GE.AND P1, PT, R14, -0xb, PT ;  /* 0xfffffff50e00780c */ /* 0x000fe40003f26270 */
        /* <DEDUP_REMOVED lines=12> */
[----:B--2---:R-:W-:-:S03]  /*18c0*/  IADD3 R15, PT, PT, R15, 0x40, RZ ;  /* 0x000000400f0f7810 */ /* 0x004fc60007ffe0ff */
[----:B------:R2:W-:Y:S01]  /*18d0*/  STG.E desc[UR10][R10.64], R24 ;  /* 0x000000180a007986 */ /* 0x0005e2000c10190a */
[----:B0-----:R-:W-:-:S03]  /*18e0*/  IADD3 R13, PT, PT, R2, 0xc, RZ ;  /* 0x0000000c020d7810 */ /* 0x001fc60007ffe0ff */
[----:B---3--:R2:W-:Y:S01]  /*18f0*/  STG.E desc[UR10][R10.64+0x4], R26 ;  /* 0x0000041a0a007986 */ /* 0x0085e2000c10190a */
[----:B------:R-:W-:Y:S02]  /*1900*/  VIADD R2, R2, 0x10 ;  /* 0x0000001002027836 */ /* 0x000fe40000000000 */
[----:B-1----:R-:W-:Y:S01]  /*1910*/  IMAD.WIDE R12, R13, 0x4, R4 ;  /* 0x000000040d0c7825 */ /* 0x002fe200078e0204 */
[----:B----4-:R2:W-:Y:S04]  /*1920*/  STG.E desc[UR10][R6.64+-0x8], R28 ;  /* 0xfffff81c06007986 */ /* 0x0105e8000c10190a */
        /* <DEDUP_REMOVED lines=12> */
.L_x_34:
[----:B------:R-:W-:Y:S05]  /*19f0*/  BSYNC.RECONVERGENT B2 ;  /* 0x0000000000027941 */ /* 0x000fea0003800200 */
.L_x_33:
[----:B--2---:R-:W-:Y:S01]  /*1a00*/  IADD3 R6, PT, PT, -R14, 0x1, RZ ;  /* 0x000000010e067810 */ /* 0x004fe20007ffe1ff */
        /* <DEDUP_REMOVED lines=26> */
.L_x_37:
[----:B------:R-:W-:Y:S05]  /*1bb0*/  BSYNC.RECONVERGENT B2 ;  /* 0x0000000000027941 */ /* 0x000fea0003800200 */
.L_x_36:
[----:B------:R-:W-:-:S13]  /*1bc0*/  ISETP.NE.OR P0, PT, R14, 0x1, P0 ;  /* 0x000000010e00780c */ /* 0x000fda0000705670 */
[----:B------:R-:W-:Y:S05]  /*1bd0*/  @!P0 BREAK.RELIABLE B1 ;  /* 0x0000000000018942 */ /* 0x000fea0003800100 */
[----:B------:R-:W-:Y:S05]  /*1be0*/  @!P0 BRA `(.L_x_27) ;  /* 0x00000000003c8947 */ /* 0x000fea0003800000 */
.L_x_32:
[----:B------:R-:W-:Y:S05]  /*1bf0*/  BSYNC.RELIABLE B1 ;  /* 0x0000000000017941 */ /* 0x000fea0003800100 */
.L_x_31:
[----:B0-----:R-:W0:Y:S01]  /*1c00*/  LDS R9, [R15+-0x8] ;  /* 0xfffff8000f097984 */ /* 0x001e220000000800 */
[C---:B------:R-:W-:Y:S01]  /*1c10*/  IMAD.WIDE R6, R2.reuse, 0x4, R4 ;  /* 0x0000000402067825 */ /* 0x040fe200078e0204 */
[----:B------:R-:W-:Y:S02]  /*1c20*/  IADD3 R2, PT, PT, R2, 0x4, RZ ;  /* 0x0000000402027810 */ /* 0x000fe40007ffe0ff */
[----:B------:R-:W1:Y:S01]  /*1c30*/  LDS R11, [R15+-0x4] ;  /* 0xfffffc000f0b7984 */ /* 0x000e620000000800 */
[----:B------:R-:W-:-:S03]  /*1c40*/  VIADD R14, R14, 0x4 ;  /* 0x000000040e0e7836 */ /* 0x000fc60000000000 */
[----:B------:R-:W2:Y:S02]  /*1c50*/  LDS R13, [R15] ;  /* 0x000000000f0d7984 */ /* 0x000ea40000000800 */
[----:B------:R-:W-:Y:S02]  /*1c60*/  ISETP.NE.AND P0, PT, R14, 0x1, PT ;  /* 0x000000010e00780c */ /* 0x000fe40003f05270 */
[----:B------:R3:W4:Y:S02]  /*1c70*/  LDS R17, [R15+0x4] ;  /* 0x000004000f117984 */ /* 0x0007240000000800 */
[----:B---3--:R-:W-:Y:S02]  /*1c80*/  VIADD R15, R15, 0x10 ;  /* 0x000000100f0f7836 */ /* 0x008fe40000000000 */
[----:B0-----:R0:W-:Y:S04]  /*1c90*/  STG.E desc[UR10][R6.64+-0x8], R9 ;  /* 0xfffff80906007986 */ /* 0x0011e8000c10190a */
[----:B-1----:R0:W-:Y:S04]  /*1ca0*/  STG.E desc[UR10][R6.64+-0x4], R11 ;  /* 0xfffffc0b06007986 */ /* 0x0021e8000c10190a */
[----:B--2---:R0:W-:Y:S04]  /*1cb0*/  STG.E desc[UR10][R6.64], R13 ;  /* 0x0000000d06007986 */ /* 0x0041e8000c10190a */
[----:B----4-:R0:W-:Y:S01]  /*1cc0*/  STG.E desc[UR10][R6.64+0x4], R17 ;  /* 0x0000041106007986 */ /* 0x0101e2000c10190a */
[----:B------:R-:W-:Y:S05]  /*1cd0*/  @P0 BRA `(.L_x_31) ;  /* 0xfffffffc00c80947 */ /* 0x000fea000383ffff */
.L_x_27:
[----:B------:R-:W-:Y:S05]  /*1ce0*/  BSYNC.RECONVERGENT B0 ;  /* 0x0000000000007941 */ /* 0x000fea0003800200 */
.L_x_26:
[----:B------:R-:W-:Y:S05]  /*1cf0*/  WARPSYNC.ALL ;  /* 0x0000000000007948 */ /* 0x000fea0003800000 */
[----:B------:R-:W-:Y:S01]  /*1d00*/  BAR.SYNC.DEFER_BLOCKING 0x0 ;  /* 0x0000000000007b1d */ /* 0x000fe20000010000 */
[----:B------:R-:W-:-:S13]  /*1d10*/  ISETP.GE.AND P0, PT, R3, R0, PT ;  /* 0x000000000300720c */ /* 0x000fda0003f06270 */
[----:B------:R-:W-:Y:S05]  /*1d20*/  @!P0 EXIT ;  /* 0x000000000000894d */ /* 0x000fea0003800000 */
[----:B------:R-:W-:Y:S01]  /*1d30*/  IMAD.IADD R4, R3, 0x1, -R0 ;  /* 0x0000000103047824 */ /* 0x000fe200078e0a00 */
[----:B------:R-:W-:Y:S04]  /*1d40*/  BSSY.RECONVERGENT B0, `(.L_x_38) ;  /* 0x0000010000007945 */ /* 0x000fe80003800200 */
[C---:B------:R-:W-:Y:S02]  /*1d50*/  IADD3 R2, PT, PT, R4.reuse, 0x1, RZ ;  /* 0x0000000104027810 */ /* 0x040fe40007ffe0ff */
[----:B------:R-:W-:Y:S02]  /*1d60*/  ISETP.GE.U32.AND P0, PT, R4, 0x3, PT ;  /* 0x000000030400780c */ /* 0x000fe40003f06070 */
[----:B------:R-:W-:-:S13]  /*1d70*/  LOP3.LUT P1, R2, R2, 0x3, RZ, 0xc0, !PT ;  /* 0x0000000302027812 */ /* 0x000fda000782c0ff */
[----:B------:R-:W-:Y:S05]  /*1d80*/  @!P1 BRA `(.L_x_39) ;  /* 0x00000000002c9947 */ /* 0x000fea0003800000 */
[----:B0--3--:R-:W0:Y:S01]  /*1d90*/  LDC.64 R8, c[0x0][0x380] ;  /* 0x0000e000ff087b82 */ /* 0x009e220000000a00 */
[----:B------:R-:W-:-:S07]  /*1da0*/  IMAD.MOV R2, RZ, RZ, -R2 ;  /* 0x000000ffff027224 */ /* 0x000fce00078e0a02 */
[----:B------:R-:W1:Y:S02]  /*1db0*/  LDC.64 R10, c[0x0][0x388] ;  /* 0x0000e200ff0a7b82 */ /* 0x000e640000000a00 */
.L_x_40:
[----:B-12---:R-:W-:-:S06]  /*1dc0*/  IMAD.WIDE R6, R0, 0x4, R10 ;  /* 0x0000000400067825 */ /* 0x006fcc00078e020a */
[----:B------:R-:W2:Y:S01]  /*1dd0*/  LDG.E R7, desc[UR10][R6.64] ;  /* 0x0000000a06077981 */ /* 0x000ea2000c1e1900 */
[----:B0-----:R-:W-:Y:S01]  /*1de0*/  IMAD.WIDE R4, R0, 0x4, R8 ;  /* 0x0000000400047825 */ /* 0x001fe200078e0208 */
[----:B------:R-:W-:-:S03]  /*1df0*/  IADD3 R2, PT, PT, R2, 0x1, RZ ;  /* 0x0000000102027810 */ /* 0x000fc60007ffe0ff */
[----:B------:R-:W-:Y:S01]  /*1e00*/  VIADD R0, R0, 0x1 ;  /* 0x0000000100007836 */ /* 0x000fe20000000000 */
[----:B------:R-:W-:Y:S01]  /*1e10*/  ISETP.NE.AND P1, PT, R2, RZ, PT ;  /* 0x000000ff0200720c */ /* 0x000fe20003f25270 */
[----:B--2---:R2:W-:-:S12]  /*1e20*/  STG.E desc[UR10][R4.64], R7 ;  /* 0x0000000704007986 */ /* 0x0045d8000c10190a */
[----:B------:R-:W-:Y:S05]  /*1e30*/  @P1 BRA `(.L_x_40) ;  /* 0xfffffffc00e01947 */ /* 0x000fea000383ffff */
.L_x_39:
[----:B------:R-:W-:Y:S05]  /*1e40*/  BSYNC.RECONVERGENT B0 ;  /* 0x0000000000007941 */ /* 0x000fea0003800200 */
.L_x_38:
[----:B------:R-:W-:Y:S05]  /*1e50*/  @!P0 EXIT ;  /* 0x000000000000894d */ /* 0x000fea0003800000 */
[----:B0--3--:R-:W-:Y:S01]  /*1e60*/  IADD3 R6, PT, PT, -R3, R0, RZ ;  /* 0x0000000003067210 */ /* 0x009fe20007ffe1ff */
[----:B------:R-:W-:-:S07]  /*1e70*/  VIADD R0, R0, 0xffffffff ;  /* 0xffffffff00007836 */ /* 0x000fce0000000000 */
.L_x_41:
[----:B0-----:R-:W0:Y:S01]  /*1e80*/  LDC.64 R2, c[0x0][0x388] ;  /* 0x0000e200ff027b82 */ /* 0x001e220000000a00 */
[----:B--2---:R-:W-:-:S07]  /*1e90*/  IADD3 R7, PT, PT, R0, 0x1, RZ ;  /* 0x0000000100077810 */ /* 0x004fce0007ffe0ff */
[----:B------:R-:W1:Y:S01]  /*1ea0*/  LDC.64 R4, c[0x0][0x380] ;  /* 0x0000e000ff047b82 */ /* 0x000e620000000a00 */
[----:B0-----:R-:W-:-:S05]  /*1eb0*/  IMAD.WIDE R2, R7, 0x4, R2 ;  /* 0x0000000407027825 */ /* 0x001fca00078e0202 */
[----:B------:R-:W2:Y:S01]  /*1ec0*/  LDG.E R9, desc[UR10][R2.64] ;  /* 0x0000000a02097981 */ /* 0x000ea2000c1e1900 */
[----:B-1----:R-:W-:-:S05]  /*1ed0*/  IMAD.WIDE R4, R7, 0x4, R4 ;  /* 0x0000000407047825 */ /* 0x002fca00078e0204 */
[----:B--2---:R0:W-:Y:S04]  /*1ee0*/  STG.E desc[UR10][R4.64], R9 ;  /* 0x0000000904007986 */ /* 0x0041e8000c10190a */
[----:B------:R-:W2:Y:S04]  /*1ef0*/  LDG.E R7, desc[UR10][R2.64+0x4] ;  /* 0x0000040a02077981 */ /* 0x000ea8000c1e1900 */
[----:B--2---:R0:W-:Y:S04]  /*1f00*/  STG.E desc[UR10][R4.64+0x4], R7 ;  /* 0x0000040704007986 */ /* 0x0041e8000c10190a */
[----:B------:R-:W2:Y:S04]  /*1f10*/  LDG.E R11, desc[UR10][R2.64+0x8] ;  /* 0x0000080a020b7981 */ /* 0x000ea8000c1e1900 */
[----:B--2---:R0:W-:Y:S04]  /*1f20*/  STG.E desc[UR10][R4.64+0x8], R11 ;  /* 0x0000080b04007986 */ /* 0x0041e8000c10190a */
[----:B------:R-:W2:Y:S01]  /*1f30*/  LDG.E R13, desc[UR10][R2.64+0xc] ;  /* 0x00000c0a020d7981 */ /* 0x000ea2000c1e1900 */
[----:B------:R-:W-:Y:S01]  /*1f40*/  VIADD R6, R6, 0x4 ;  /* 0x0000000406067836 */ /* 0x000fe20000000000 */
[----:B------:R-:W-:-:S04]  /*1f50*/  IADD3 R0, PT, PT, R0, 0x4, RZ ;  /* 0x0000000400007810 */ /* 0x000fc80007ffe0ff */
[----:B------:R-:W-:Y:S01]  /*1f60*/  ISETP.NE.AND P0, PT, R6, 0x1, PT ;  /* 0x000000010600780c */ /* 0x000fe20003f05270 */
[----:B--2---:R0:W-:-:S12]  /*1f70*/  STG.E desc[UR10][R4.64+0xc], R13 ;  /* 0x00000c0d04007986 */ /* 0x0041d8000c10190a */
[----:B------:R-:W-:Y:S05]  /*1f80*/  @P0 BRA `(.L_x_41) ;  /* 0xfffffffc00bc0947 */ /* 0x000fea000383ffff */
[----:B------:R-:W-:Y:S05]  /*1f90*/  EXIT ;  /* 0x000000000000794d */ /* 0x000fea0003800000 */
.L_x_42:
[----:B------:R-:W-:-:S00]  /*1fa0*/  BRA `(.L_x_42) ;  /* 0xfffffffc00fc7947 */ /* 0x000fc0000383ffff */
[----:B------:R-:W-:-:S00]  /*1fb0*/  NOP ;  /* 0x0000000000007918 */ /* 0x000fc00000000000 */
        /* <DEDUP_REMOVED lines=12> */
.L_x_63:


//--------------------- .text._Z15mergeSortKernelPiS_jj --------------------------
	.section	.text._Z15mergeSortKernelPiS_jj,"ax",@progbits
	.align	128
        .global         _Z15mergeSortKernelPiS_jj
        .type           _Z15mergeSortKernelPiS_jj,@function
        .size           _Z15mergeSortKernelPiS_jj,(.L_x_64 - _Z15mergeSortKernelPiS_jj)
        .other          _Z15mergeSortKernelPiS_jj,@"STO_CUDA_ENTRY STV_DEFAULT"
_Z15mergeSortKernelPiS_jj:
.text._Z15mergeSortKernelPiS_jj:
[----:B------:R-:W-:Y:S01]  /*0000*/  LDC R1, c[0x0][0x37c] ;  /* 0x0000df00ff017b82 */ /* 0x000fe20000000800 */
[----:B------:R-:W0:Y:S07]  /*0010*/  S2R R3, SR_TID.X ;  /* 0x0000000000037919 */ /* 0x000e2e0000002100 */
[----:B------:R-:W0:Y:S08]  /*0020*/  S2UR UR4, SR_CTAID.X ;  /* 0x00000000000479c3 */ /* 0x000e300000002500 */
[----:B------:R-:W0:Y:S08]  /*0030*/  LDC R0, c[0x0][0x360] ;  /* 0x0000d800ff007b82 */ /* 0x000e300000000800 */
[----:B------:R-:W1:Y:S01]  /*0040*/  LDC R5, c[0x0][0x394] ;  /* 0x0000e500ff057b82 */ /* 0x000e620000000800 */
[----:B0-----:R-:W-:-:S05]  /*0050*/  IMAD R0, R0, UR4, R3 ;  /* 0x0000000400007c24 */ /* 0x001fca000f8e0203 */
[----:B-1----:R-:W-:-:S13]  /*0060*/  ISETP.GT.U32.AND P0, PT, R0, R5, PT ;  /* 0x000000050000720c */ /* 0x002fda0003f04070 */
[----:B------:R-:W-:Y:S05]  /*0070*/  @P0 EXIT ;  /* 0x000000000000094d */ /* 0x000fea0003800000 */
[----:B------:R-:W0:Y:S02]  /*0080*/  LDCU UR5, c[0x0][0x390] ;  /* 0x00007200ff0577ac */ /* 0x000e240008000800 */
[----:B0-----:R-:W-:-:S05]  /*0090*/  IMAD R0, R0, UR5, RZ ;  /* 0x0000000500007c24 */ /* 0x001fca000f8e02ff */
[----:B------:R-:W-:-:S13]  /*00a0*/  ISETP.GT.U32.AND P0, PT, R0, R5, PT ;  /* 0x000000050000720c */ /* 0x000fda0003f04070 */
[----:B------:R-:W-:Y:S05]  /*00b0*/  @P0 EXIT ;  /* 0x000000000000094d */ /* 0x000fea0003800000 */
[----:B------:R-:W-:Y:S02]  /*00c0*/  USHF.R.U32.HI UR4, URZ, 0x1, UR5 ;  /* 0x00000001ff047899 */ /* 0x000fe40008011605 */
[C---:B------:R-:W-:Y:S01]  /*00d0*/  VIADD R3, R0.reuse, UR5 ;  /* 0x0000000500037c36 */ /* 0x040fe20008000000 */
[----:B------:R-:W0:Y:S01]  /*00e0*/  LDC.64 R6, c[0x0][0x380] ;  /* 0x0000e000ff067b82 */ /* 0x000e220000000a00 */
[----:B------:R-:W1:Y:S01]  /*00f0*/  LDCU.64 UR6, c[0x0][0x358] ;  /* 0x00006b00ff0677ac */ /* 0x000e620008000a00 */
[----:B------:R-:W-:Y:S01]  /*0100*/  BSSY.RECONVERGENT B0, `(.L_x_43) ;  /* 0x000001e000007945 */ /* 0x000fe20003800200 */
[--C-:B------:R-:W-:Y:S01]  /*0110*/  IMAD.MOV.U32 R2, RZ, RZ, R0.reuse ;  /* 0x000000ffff027224 */ /* 0x100fe200078e0000 */
[----:B------:R-:W-:Y:S01]  /*0120*/  VIADDMNMX.U32 R3, R3, 0xffffffff, R5, PT ;  /* 0xffffffff03037846 */ /* 0x000fe20003800005 */
[----:B------:R-:W-:Y:S02]  /*0130*/  VIADD R20, R0, UR4 ;  /* 0x0000000400147c36 */ /* 0x000fe40008000000 */
[----:B------:R-:W-:Y:S01]  /*0140*/  IMAD.MOV.U32 R5, RZ, RZ, R0 ;  /* 0x000000ffff057224 */ /* 0x000fe200078e0000 */
[----:B------:R-:W2:Y:S02]  /*0150*/  LDC.64 R8, c[0x0][0x388] ;  /* 0x0000e200ff087b82 */ /* 0x000ea40000000a00 */
[----:B------:R-:W-:-:S02]  /*0160*/  IADD3 R19, PT, PT, R20, -0x1, RZ ;  /* 0xffffffff14137810 */ /* 0x000fc40007ffe0ff */
[----:B------:R-:W-:Y:S02]  /*0170*/  ISETP.GT.AND P0, PT, R20, R3, PT ;  /* 0x000000031400720c */ /* 0x000fe40003f04270 */
[----:B------:R-:W-:Y:S02]  /*0180*/  MOV R4, R20 ;  /* 0x0000001400047202 */ /* 0x000fe40000000f00 */
[----:B------:R-:W-:-:S13]  /*0190*/  ISETP.GT.OR P0, PT, R0, R19, P0 ;  /* 0x000000130000720c */ /* 0x000fda0000704670 */
[----:B-1----:R-:W-:Y:S05]  /*01a0*/  @P0 BRA `(.L_x_44) ;  /* 0x00000000004c0947 */ /* 0x002fea0003800000 */
.L_x_45:
[----:B0-----:R-:W-:-:S04]  /*01b0*/  IMAD.WIDE R10, R5, 0x4, R6 ;  /* 0x00000004050a7825 */ /* 0x001fc800078e0206 */
[----:B------:R-:W-:Y:S02]  /*01c0*/  IMAD.WIDE R12, R4, 0x4, R6 ;  /* 0x00000004040c7825 */ /* 0x000fe400078e0206 */
[----:B------:R-:W3:Y:S04]  /*01d0*/  LDG.E R10, desc[UR6][R10.64] ;  /* 0x000000060a0a7981 */ /* 0x000ee8000c1e1900 */
[----:B------:R-:W3:Y:S01]  /*01e0*/  LDG.E R13, desc[UR6][R12.64] ;  /* 0x000000060c0d7981 */ /* 0x000ee2000c1e1900 */
[----:B--2---:R-:W-:-:S04]  /*01f0*/  IMAD.WIDE R14, R2, 0x4, R8 ;  /* 0x00000004020e7825 */ /* 0x004fc800078e0208 */
[----:B------:R-:W-:Y:S02]  /*0200*/  VIADD R18, R4, 0x1 ;  /* 0x0000000104127836 */ /* 0x000fe40000000000 */
[----:B------:R-:W-:Y:S02]  /*0210*/  VIADD R16, R5, 0x1 ;  /* 0x0000000105107836 */ /* 0x000fe40000000000 */
[----:B------:R-:W-:Y:S01]  /*0220*/  VIADD R2, R2, 0x1 ;  /* 0x0000000102027836 */ /* 0x000fe20000000000 */
[CC--:B---3--:R-:W-:Y:S02]  /*0230*/  ISETP.GT.AND P0, PT, R10.reuse, R13.reuse, PT ;  /* 0x0000000d0a00720c */ /* 0x0c8fe40003f04270 */
[CC--:B------:R-:W-:Y:S02]  /*0240*/  ISETP.GT.AND P1, PT, R10.reuse, R13.reuse, PT ;  /* 0x0000000d0a00720c */ /* 0x0c0fe40003f24270 */
[----:B------:R-:W-:-:S05]  /*0250*/  VIMNMX R17, PT, PT, R10, R13, PT ;  /* 0x0000000d0a117248 */ /* 0x000fca0003fe0100 */
[----:B------:R1:W-:Y:S04]  /*0260*/  STG.E desc[UR6][R14.64], R17 ;  /* 0x000000110e007986 */ /* 0x0003e8000c101906 */
[----:B------:R-:W-:Y:S02]  /*0270*/  @!P0 IMAD.MOV R18, RZ, RZ, R4 ;  /* 0x000000ffff128224 */ /* 0x000fe400078e0204 */
[----:B------:R-:W-:Y:S02]  /*0280*/  @P1 IADD3 R16, PT, PT, R5, RZ, RZ ;  /* 0x000000ff05101210 */ /* 0x000fe40007ffe0ff */
[----:B------:R-:W-:Y:S01]  /*0290*/  IMAD.MOV.U32 R4, RZ, RZ, R18 ;  /* 0x000000ffff047224 */ /* 0x000fe200078e0012 */
[----:B------:R-:W-:Y:S02]  /*02a0*/  ISETP.GT.AND P0, PT, R18, R3, PT ;  /* 0x000000031200720c */ /* 0x000fe40003f04270 */
[----:B------:R-:W-:-:S02]  /*02b0*/  ISETP.LE.AND P1, PT, R16, R19, PT ;  /* 0x000000131000720c */ /* 0x000fc40003f23270 */
[----:B------:R-:W-:-:S11]  /*02c0*/  MOV R5, R16 ;  /* 0x0000001000057202 */ /* 0x000fd60000000f00 */
[----:B-1----:R-:W-:Y:S05]  /*02d0*/  @!P0 BRA P1, `(.L_x_45) ;  /* 0xfffffffc00b48947 */ /* 0x002fea000083ffff */
.L_x_44:
[----:B------:R-:W-:Y:S05]  /*02e0*/  BSYNC.RECONVERGENT B0 ;  /* 0x0000000000007941 */ /* 0x000fea0003800200 */
.L_x_43:
[----:B------:R-:W-:Y:S01]  /*02f0*/  ISETP.GT.AND P0, PT, R5, R19, PT ;  /* 0x000000130500720c */ /* 0x000fe20003f04270 */
[----:B------:R-:W-:-:S12]  /*0300*/  BSSY.RECONVERGENT B0, `(.L_x_46) ;  /* 0x000002a000007945 */ /* 0x000fd80003800200 */
[----:B------:R-:W-:Y:S05]  /*0310*/  @P0 BRA `(.L_x_47) ;  /* 0x0000000000a00947 */ /* 0x000fea0003800000 */
[C---:B0-----:R-:W-:Y:S01]  /*0320*/  IMAD.IADD R6, R20.reuse, 0x1, -R5 ;  /* 0x0000000114067824 */ /* 0x041fe200078e0a05 */
[----:B------:R-:W-:Y:S01]  /*0330*/  IADD3 R7, PT, PT, -R20, R5, RZ ;  /* 0x0000000514077210 */ /* 0x000fe20007ffe1ff */
[----:B------:R-:W-:Y:S03]  /*0340*/  BSSY.RECONVERGENT B1, `(.L_x_48) ;  /* 0x0000010000017945 */ /* 0x000fe60003800200 */
[----:B------:R-:W-:Y:S02]  /*0350*/  LOP3.LUT P1, R6, R6, 0x3, RZ, 0xc0, !PT ;  /* 0x0000000306067812 */ /* 0x000fe4000782c0ff */
[----:B------:R-:W-:-:S11]  /*0360*/  ISETP.GT.U32.AND P0, PT, R7, -0x4, PT ;  /* 0xfffffffc0700780c */ /* 0x000fd60003f04070 */
[----:B------:R-:W-:Y:S05]  /*0370*/  @!P1 BRA `(.L_x_49) ;  /* 0x0000000000309947 */ /* 0x000fea0003800000 */
[----:B------:R-:W0:Y:S01]  /*0380*/  LDC.64 R12, c[0x0][0x380] ;  /* 0x0000e000ff0c7b82 */ /* 0x000e220000000a00 */
[----:B------:R-:W-:-:S07]  /*0390*/  IMAD.MOV R14, RZ, RZ, -R6 ;  /* 0x000000ffff0e7224 */ /* 0x000fce00078e0a06 */
[----:B--2---:R-:W1:Y:S02]  /*03a0*/  LDC.64 R8, c[0x0][0x388] ;  /* 0x0000e200ff087b82 */ /* 0x004e640000000a00 */
.L_x_50:
[----:B0--3--:R-:W-:-:S06]  /*03b0*/  IMAD.WIDE R6, R5, 0x4, R12 ;  /* 0x0000000405067825 */ /* 0x009fcc00078e020c */
[----:B------:R-:W2:Y:S01]  /*03c0*/  LDG.E R7, desc[UR6][R6.64] ;  /* 0x0000000606077981 */ /* 0x000ea2000c1e1900 */
[----:B-1----:R-:W-:Y:S01]  /*03d0*/  IMAD.WIDE R10, R2, 0x4, R8 ;  /* 0x00000004020a7825 */ /* 0x002fe200078e0208 */
[----:B------:R-:W-:-:S03]  /*03e0*/  IADD3 R5, PT, PT, R5, 0x1, RZ ;  /* 0x0000000105057810 */ /* 0x000fc60007ffe0ff */
[----:B------:R-:W-:Y:S02]  /*03f0*/  VIADD R14, R14, 0x1 ;  /* 0x000000010e0e7836 */ /* 0x000fe40000000000 */
[----:B------:R-:W-:-:S03]  /*0400*/  VIADD R2, R2, 0x1 ;  /* 0x0000000102027836 */ /* 0x000fc60000000000 */
[----:B------:R-:W-:Y:S01]  /*0410*/  ISETP.NE.AND P1, PT, R14, RZ, PT ;  /* 0x000000ff0e00720c */ /* 0x000fe20003f25270 */
[----:B--2---:R3:W-:-:S12]  /*0420*/  STG.E desc[UR6][R10.64], R7 ;  /* 0x000000070a007986 */ /* 0x0047d8000c101906 */
[----:B------:R-:W-:Y:S05]  /*0430*/  @P1 BRA `(.L_x_50) ;  /* 0xfffffffc00dc1947 */ /* 0x000fea000383ffff */
.L_x_49:
[----:B------:R-:W-:Y:S05]  /*0440*/  BSYNC.RECONVERGENT B1 ;  /* 0x0000000000017941 */ /* 0x000fea0003800200 */
.L_x_48:
[----:B------:R-:W-:Y:S05]  /*0450*/  @P0 BRA `(.L_x_47) ;  /* 0x0000000000500947 */ /* 0x000fea0003800000 */
[----:B---3--:R-:W0:Y:S01]  /*0460*/  LDC.64 R6, c[0x0][0x388] ;  /* 0x0000e200ff067b82 */ /* 0x008e220000000a00 */
[----:B------:R-:W-:-:S07]  /*0470*/  IADD3 R14, PT, PT, R5, -UR4, -R0 ;  /* 0x80000004050e7c10 */ /* 0x000fce000fffe800 */
[----:B--2---:R-:W1:Y:S01]  /*0480*/  LDC.64 R8, c[0x0][0x380] ;  /* 0x0000e000ff087b82 */ /* 0x004e620000000a00 */
[----:B0-----:R-:W-:-:S05]  /*0490*/  IADD3 R6, P0, PT, R6, 0x8, RZ ;  /* 0x0000000806067810 */ /* 0x001fca0007f1e0ff */
[----:B------:R-:W-:-:S08]  /*04a0*/  IMAD.X R7, RZ, RZ, R7, P0 ;  /* 0x000000ffff077224 */ /* 0x000fd000000e0607 */
.L_x_51:
[----:B-1----:R-:W-:-:S05]  /*04b0*/  IMAD.WIDE R12, R5, 0x4, R8 ;  /* 0x00000004050c7825 */ /* 0x002fca00078e0208 */
[----:B----4-:R-:W2:Y:S01]  /*04c0*/  LDG.E R15, desc[UR6][R12.64] ;  /* 0x000000060c0f7981 */ /* 0x010ea2000c1e1900 */
[----:B------:R-:W-:-:S05]  /*04d0*/  IMAD.WIDE R10, R2, 0x4, R6 ;  /* 0x00000004020a7825 */ /* 0x000fca00078e0206 */
[----:B--2---:R4:W-:Y:S04]  /*04e0*/  STG.E desc[UR6][R10.64+-0x8], R15 ;  /* 0xfffff80f0a007986 */ /* 0x0049e8000c101906 */
[----:B------:R-:W2:Y:S04]  /*04f0*/  LDG.E R17, desc[UR6][R12.64+0x4] ;  /* 0x000004060c117981 */ /* 0x000ea8000c1e1900 */
[----:B--2---:R4:W-:Y:S04]  /*0500*/  STG.E desc[UR6][R10.64+-0x4], R17 ;  /* 0xfffffc110a007986 */ /* 0x0049e8000c101906 */
[----:B------:R-:W2:Y:S04]  /*0510*/  LDG.E R19, desc[UR6][R12.64+0x8] ;  /* 0x000008060c137981 */ /* 0x000ea8000c1e1900 */
[----:B--2---:R4:W-:Y:S04]  /*0520*/  STG.E desc[UR6][R10.64], R19 ;  /* 0x000000130a007986 */ /* 0x0049e8000c101906 */
[----:B------:R-:W2:Y:S01]  /*0530*/  LDG.E R21, desc[UR6][R12.64+0xc] ;  /* 0x00000c060c157981 */ /* 0x000ea2000c1e1900 */
[----:B------:R-:W-:Y:S01]  /*0540*/  IADD3 R14, PT, PT, R14, 0x4, RZ ;  /* 0x000000040e0e7810 */ /* 0x000fe20007ffe0ff */
[----:B------:R-:W-:-:S02]  /*0550*/  VIADD R5, R5, 0x4 ;  /* 0x0000000405057836 */ /* 0x000fc40000000000 */
[----:B------:R-:W-:Y:S01]  /*0560*/  VIADD R2, R2, 0x4 ;  /* 0x0000000402027836 */ /* 0x000fe20000000000 */
[----:B------:R-:W-:Y:S01]  /*0570*/  ISETP.NE.AND P0, PT, R14, RZ, PT ;  /* 0x000000ff0e00720c */ /* 0x000fe20003f05270 */
[----:B--2---:R4:W-:-:S12]  /*0580*/  STG.E desc[UR6][R10.64+0x4], R21 ;  /* 0x000004150a007986 */ /* 0x0049d8000c101906 */
[----:B------:R-:W-:Y:S05]  /*0590*/  @P0 BRA `(.L_x_51) ;  /* 0xfffffffc00c40947 */ /* 0x000fea000383ffff */
.L_x_47:
[----:B------:R-:W-:Y:S05]  /*05a0*/  BSYNC.RECONVERGENT B0 ;  /* 0x0000000000007941 */ /* 0x000fea0003800200 */
.L_x_46:
[----:B------:R-:W-:Y:S01]  /*05b0*/  ISETP.GE.AND P0, PT, R3, R4, PT ;  /* 0x000000040300720c */ /* 0x000fe20003f06270 */
[----:B------:R-:W-:-:S12]  /*05c0*/  BSSY.RECONVERGENT B0, `(.L_x_52) ;  /* 0x000002c000007945 */ /* 0x000fd80003800200 */
[----:B------:R-:W-:Y:S05]  /*05d0*/  @!P0 BRA `(.L_x_53) ;  /* 0x0000000000a88947 */ /* 0x000fea0003800000 */
[----:B0-----:R-:W-:Y:S01]  /*05e0*/  IADD3 R6, PT, PT, R3, -R4, RZ ;  /* 0x8000000403067210 */ /* 0x001fe20007ffe0ff */
[----:B------:R-:W-:Y:S03]  /*05f0*/  BSSY.RECONVERGENT B1, `(.L_x_54) ;  /* 0x0000011000017945 */ /* 0x000fe60003800200 */
[C---:B------:R-:W-:Y:S01]  /*0600*/  ISETP.GE.U32.AND P0, PT, R6.reuse, 0x3, PT ;  /* 0x000000030600780c */ /* 0x040fe20003f06070 */
[----:B------:R-:W-:-:S05]  /*0610*/  VIADD R5, R6, 0x1 ;  /* 0x0000000106057836 */ /* 0x000fca0000000000 */
[----:B------:R-:W-:-:S13]  /*0620*/  LOP3.LUT P1, R5, R5, 0x3, RZ, 0xc0, !PT ;  /* 0x0000000305057812 */ /* 0x000fda000782c0ff */
[----:B------:R-:W-:Y:S05]  /*0630*/  @!P1 BRA `(.L_x_55) ;  /* 0x0000000000309947 */ /* 0x000fea0003800000 */
[----:B---34-:R-:W0:Y:S01]  /*0640*/  LDC.64 R10, c[0x0][0x380] ;  /* 0x0000e000ff0a7b82 */ /* 0x018e220000000a00 */
[----:B------:R-:W-:-:S07]  /*0650*/  IADD3 R5, PT, PT, -R5, RZ, RZ ;  /* 0x000000ff05057210 */ /* 0x000fce0007ffe1ff */
[----:B------:R-:W1:Y:S02]  /*0660*/  LDC.64 R6, c[0x0][0x388] ;  /* 0x0000e200ff067b82 */ /* 0x000e640000000a00 */
.L_x_56:
[----:B0-----:R-:W-:-:S06]  /*0670*/  IMAD.WIDE R12, R4, 0x4, R10 ;  /* 0x00000004040c7825 */ /* 0x001fcc00078e020a */
[----:B------:R-:W3:Y:S01]  /*0680*/  LDG.E R13, desc[UR6][R12.64] ;  /* 0x000000060c0d7981 */ /* 0x000ee2000c1e1900 */
[----:B-12---:R-:W-:Y:S01]  /*0690*/  IMAD.WIDE R8, R2, 0x4, R6 ;  /* 0x0000000402087825 */ /* 0x006fe200078e0206 */
[----:B------:R-:W-:-:S03]  /*06a0*/  IADD3 R4, PT, PT, R4, 0x1, RZ ;  /* 0x0000000104047810 */ /* 0x000fc60007ffe0ff */
[----:B------:R-:W-:Y:S02]  /*06b0*/  VIADD R5, R5, 0x1 ;  /* 0x0000000105057836 */ /* 0x000fe40000000000 */
[----:B------:R-:W-:-:S03]  /*06c0*/  VIADD R2, R2, 0x1 ;  /* 0x0000000102027836 */ /* 0x000fc60000000000 */
[----:B------:R-:W-:Y:S01]  /*06d0*/  ISETP.NE.AND P1, PT, R5, RZ, PT ;  /* 0x000000ff0500720c */ /* 0x000fe20003f25270 */
[----:B---3--:R0:W-:-:S12]  /*06e0*/  STG.E desc[UR6][R8.64], R13 ;  /* 0x0000000d08007986 */ /* 0x0081d8000c101906 */
[----:B------:R-:W-:Y:S05]  /*06f0*/  @P1 BRA `(.L_x_56) ;  /* 0xfffffffc00dc1947 */ /* 0x000fea000383ffff */
.L_x_55:
[----:B------:R-:W-:Y:S05]  /*0700*/  BSYNC.RECONVERGENT B1 ;  /* 0x0000000000017941 */ /* 0x000fea0003800200 */
.L_x_54:
[----:B------:R-:W-:Y:S05]  /*0710*/  @!P0 BRA `(.L_x_53) ;  /* 0x0000000000588947 */ /* 0x000fea0003800000 */
[----:B0-2---:R-:W0:Y:S01]  /*0720*/  LDC.64 R8, c[0x0][0x388] ;  /* 0x0000e200ff087b82 */ /* 0x005e220000000a00 */
[----:B------:R-:W-:Y:S02]  /*0730*/  IADD3 R12, PT, PT, -R3, R4, RZ ;  /* 0x00000004030c7210 */ /* 0x000fe40007ffe1ff */
[----:B------:R-:W-:-:S05]  /*0740*/  IADD3 R13, PT, PT, R4, -0x1, RZ ;  /* 0xffffffff040d7810 */ /* 0x000fca0007ffe0ff */
[----:B---3--:R-:W1:Y:S01]  /*0750*/  LDC.64 R6, c[0x0][0x380] ;  /* 0x0000e000ff067b82 */ /* 0x008e620000000a00 */
[----:B0-----:R-:W-:-:S05]  /*0760*/  IADD3 R8, P0, PT, R8, 0x8, RZ ;  /* 0x0000000808087810 */ /* 0x001fca0007f1e0ff */
[----:B------:R-:W-:-:S08]  /*0770*/  IMAD.X R9, RZ, RZ, R9, P0 ;  /* 0x000000ffff097224 */ /* 0x000fd000000e0609 */
.L_x_57:
[----:B------:R-:W-:-:S04]  /*0780*/  VIADD R5, R13, 0x1 ;  /* 0x000000010d057836 */ /* 0x000fc80000000000 */
[----:B-1----:R-:W-:-:S05]  /*0790*/  IMAD.WIDE R4, R5, 0x4, R6 ;  /* 0x0000000405047825 */ /* 0x002fca00078e0206 */
[----:B0---4-:R-:W2:Y:S01]  /*07a0*/  LDG.E R15, desc[UR6][R4.64] ;  /* 0x00000006040f7981 */ /* 0x011ea2000c1e1900 */
        /* <DEDUP_REMOVED lines=8> */
[----:B------:R-:W-:Y:S01]  /*0830*/  VIADD R13, R13, 0x4 ;  /* 0x000000040d0d7836 */ /* 0x000fe20000000000 */
[----:B------:R-:W-:-:S02]  /*0840*/  IADD3 R2, PT, PT, R2, 0x4, RZ ;  /* 0x0000000402027810 */ /* 0x000fc40007ffe0ff */
[----:B------:R-:W-:Y:S01]  /*0850*/  ISETP.NE.AND P0, PT, R12, 0x1, PT ;  /* 0x000000010c00780c */ /* 0x000fe20003f05270 */
[----:B--2---:R0:W-:-:S12]  /*0860*/  STG.E desc[UR6][R10.64+0x4], R21 ;  /* 0x000004150a007986 */ /* 0x0041d8000c101906 */
[----:B------:R-:W-:Y:S05]  /*0870*/  @P0 BRA `(.L_x_57) ;  /* 0xfffffffc00c00947 */ /* 0x000fea000383ffff */
.L_x_53:
[----:B------:R-:W-:Y:S05]  /*0880*/  BSYNC.RECONVERGENT B0 ;  /* 0x0000000000007941 */ /* 0x000fea0003800200 */
.L_x_52:
        /* <DEDUP_REMOVED lines=8> */
[----:B0-2---:R-:W0:Y:S01]  /*0910*/  LDC.64 R8, c[0x0][0x380] ;  /* 0x0000e000ff087b82 */ /* 0x005e220000000a00 */
[----:B------:R-:W-:-:S07]  /*0920*/  IMAD.MOV R2, RZ, RZ, -R2 ;  /* 0x000000ffff027224 */ /* 0x000fce00078e0a02 */
[----:B---34-:R-:W1:Y:S02]  /*0930*/  LDC.64 R10, c[0x0][0x388] ;  /* 0x0000e200ff0a7b82 */ /* 0x018e640000000a00 */
.L_x_60:
[----:B01----:R-:W-:-:S06]  /*0940*/  IMAD.WIDE R6, R0, 0x4, R10 ;  /* 0x0000000400067825 */ /* 0x003fcc00078e020a */
[----:B------:R-:W2:Y:S01]  /*0950*/  LDG.E R7, desc[UR6][R6.64] ;  /* 0x0000000606077981 */ /* 0x000ea2000c1e1900 */
[----:B0-----:R-:W-:Y:S01]  /*0960*/  IMAD.WIDE R4, R0, 0x4, R8 ;  /* 0x0000000400047825 */ /* 0x001fe200078e0208 */
[----:B------:R-:W-:-:S03]  /*0970*/  IADD3 R2, PT, PT, R2, 0x1, RZ ;  /* 0x0000000102027810 */ /* 0x000fc60007ffe0ff */
[----:B------:R-:W-:Y:S01]  /*0980*/  VIADD R0, R0, 0x1 ;  /* 0x0000000100007836 */ /* 0x000fe20000000000 */
[----:B------:R-:W-:Y:S01]  /*0990*/  ISETP.NE.AND P1, PT, R2, RZ, PT ;  /* 0x000000ff0200720c */ /* 0x000fe20003f25270 */
[----:B--2---:R0:W-:-:S12]  /*09a0*/  STG.E desc[UR6][R4.64], R7 ;  /* 0x0000000704007986 */ /* 0x0041d8000c101906 */
[----:B------:R-:W-:Y:S05]  /*09b0*/  @P1 BRA `(.L_x_60) ;  /* 0xfffffffc00e01947 */ /* 0x000fea000383ffff */
.L_x_59:
[----:B------:R-:W-:Y:S05]  /*09c0*/  BSYNC.RECONVERGENT B0 ;  /* 0x0000000000007941 */ /* 0x000fea0003800200 */
.L_x_58:
[----:B------:R-:W-:Y:S05]  /*09d0*/  @!P0 EXIT ;  /* 0x000000000000894d */ /* 0x000fea0003800000 */
[----:B0-----:R-:W-:Y:S01]  /*09e0*/  IADD3 R6, PT, PT, -R3, R0, RZ ;  /* 0x0000000003067210 */ /* 0x001fe20007ffe1ff */
[----:B------:R-:W-:-:S07]  /*09f0*/  VIADD R0, R0, 0xffffffff ;  /* 0xffffffff00007836 */ /* 0x000fce0000000000 */
.L_x_61:
[----:B0-----:R-:W0:Y:S01]  /*0a00*/  LDC.64 R2, c[0x0][0x388] ;  /* 0x0000e200ff027b82 */ /* 0x001e220000000a00 */
[----:B---3--:R-:W-:-:S07]  /*0a10*/  IADD3 R7, PT, PT, R0, 0x1, RZ ;  /* 0x0000000100077810 */ /* 0x008fce0007ffe0ff */
[----:B------:R-:W1:Y:S01]  /*0a20*/  LDC.64 R4, c[0x0][0x380] ;  /* 0x0000e000ff047b82 */ /* 0x000e620000000a00 */
[----:B0-----:R-:W-:-:S05]  /*0a30*/  IMAD.WIDE R2, R7, 0x4, R2 ;  /* 0x0000000407027825 */ /* 0x001fca00078e0202 */
[----:B--2---:R-:W2:Y:S01]  /*0a40*/  LDG.E R9, desc[UR6][R2.64] ;  /* 0x0000000602097981 */ /* 0x004ea2000c1e1900 */
[----:B-1----:R-:W-:-:S05]  /*0a50*/  IMAD.WIDE R4, R7, 0x4, R4 ;  /* 0x0000000407047825 */ /* 0x002fca00078e0204 */
[----:B--2---:R0:W-:Y:S04]  /*0a60*/  STG.E desc[UR6][R4.64], R9 ;  /* 0x0000000904007986 */ /* 0x0041e8000c101906 */
[----:B------:R-:W2:Y:S04]  /*0a70*/  LDG.E R7, desc[UR6][R2.64+0x4] ;  /* 0x0000040602077981 */ /* 0x000ea8000c1e1900 */
[----:B--2---:R0:W-:Y:S04]  /*0a80*/  STG.E desc[UR6][R4.64+0x4], R7 ;  /* 0x0000040704007986 */ /* 0x0041e8000c101906 */
[----:B----4-:R-:W2:Y:S04]  /*0a90*/  LDG.E R11, desc[UR6][R2.64+0x8] ;  /* 0x00000806020b7981 */ /* 0x010ea8000c1e1900 */
        /* <DEDUP_REMOVED lines=8> */
.L_x_62:
        /* <DEDUP_REMOVED lines=14> */
.L_x_64:


//--------------------- .nv.shared._Z22mergeSortKernel_SHEMEMPiS_jj --------------------------
	.section	.nv.shared._Z22mergeSortKernel_SHEMEMPiS_jj,"aw",@nobits
	.sectionflags	@""
	.align	16
	.zero		1024


//--------------------- .nv.shared.reserved.0     --------------------------
	.section	.nv.shared.reserved.0,"aw",@nobits
	.weak		__nv_reservedSMEM_offset_0_alias
	.size		__nv_reservedSMEM_offset_0_alias, 0, 64
	.other		__nv_reservedSMEM_offset_0_alias,@"STO_CUDA_RESERVED_SHARED STV_DEFAULT"
__nv_reservedSMEM_offset_0_alias:
	.zero		0
	.zero		64


//--------------------- .nv.shared._Z15mergeSortKernelPiS_jj --------------------------
	.section	.nv.shared._Z15mergeSortKernelPiS_jj,"aw",@nobits
	.sectionflags	@""
	.align	16
	.zero		1024


//--------------------- .nv.constant0._Z22mergeSortKernel_SHEMEMPiS_jj --------------------------
	.section	.nv.constant0._Z22mergeSortKernel_SHEMEMPiS_jj,"a",@progbits
	.sectionflags	@""
	.align	4
.nv.constant0._Z22mergeSortKernel_SHEMEMPiS_jj:
	.zero		920


//--------------------- .nv.constant0._Z15mergeSortKernelPiS_jj --------------------------
	.section	.nv.constant0._Z15mergeSortKernelPiS_jj,"a",@progbits
	.sectionflags	@""
	.align	4
.nv.constant0._Z15mergeSortKernelPiS_jj:
	.zero		920


//--------------------- SYMBOLS --------------------------

	.type		.nv.reservedSmem.offset0,@object
	.size		.nv.reservedSmem.offset0,0x4
	.type		.nv.reservedSmem.cap,@object
	.size		.nv.reservedSmem.cap,0x4
